	.target	sm_90a

	.elftype	@"ET_EXEC"


//--------------------- .note.nv.tkinfo           --------------------------
	.section	.note.nv.tkinfo,"",@"SHT_NOTE"
	.sectionflags	@"SHF_NOTE_NV_TKINFO"
	.tkinfo
        /*0018*/ 	.word	0x00000002
        /*0030*/ 	.string	""
        /*0030*/ 	.string	"ptxas"
        /*0030*/ 	.string	"Cuda compilation tools, release 13.0, V13.0.88"
        /*0030*/ 	.string	"Build cuda_13.0.r13.0/compiler.36424714_0"
        /*0030*/ 	.string	"-arch sm_90a -m 64 "



//--------------------- .note.nv.cuinfo           --------------------------
	.section	.note.nv.cuinfo,"",@"SHT_NOTE"
	.sectionflags	@"SHF_NOTE_NV_CUINFO"
        /*0018*/ 	.short	0x0002
        /*001a*/ 	.short	0x005a
        /*001c*/ 	.short	0x0082
	.zero		2


//--------------------- .nv.info                  --------------------------
	.section	.nv.info,"",@"SHT_CUDA_INFO"
	.align	4


	//----- nvinfo : EIATTR_REGCOUNT
	.align		4
        /*0000*/ 	.byte	0x04, 0x2f
        /*0002*/ 	.short	(.L_15 - .L_14)
	.align		4
.L_14:
        /*0004*/ 	.word	index@(_ZN7cutlass13device_kernelINS_4gemm6kernel13GemmUniversalIN4cute5tupleIJiiiiEEENS1_10collective13CollectiveMmaINS1_34MainloopSm90TmaGmmaWarpSpecializedILi10ENS5_IJNS4_1CILi2EEENSA_ILi1EEESC_EEENS1_35KernelTmaWarpSpecializedCooperativeEEENS5_IJNSA_ILi256EEENSA_ILi96EEENSA_ILi32EEEEEENS_6half_tENS5_IJlSC_lEEESK_SL_NS4_8TiledMMAINS4_8MMA_AtomIJNS4_4SM904GMMA25MMA_64x96x16_F32F16F16_SSILNSP_5MajorE0ELSR_0ELNSP_7ScaleInE1ELSS_1EEEEEENS4_6LayoutISD_NS5_IJSC_NSA_ILi0EEESW_EEEEENS5_IJNS4_10UnderscoreESZ_SZ_EEEEENS4_13SM90_TMA_LOADENS4_14ComposedLayoutINS4_7SwizzleILi2ELi4ELi3EEENS4_18smem_ptr_flag_bitsILi16EEENSV_INS5_IJNSA_ILi8EEESI_EEENS5_IJSI_SC_EEEEEEEvNS4_8identityENS4_23SM90_TMA_LOAD_MULTICASTES1C_vS1D_EENS_8epilogue10collective6detail29Sm90TmaWarpSpecializedAdapterINS1H_15DefaultEpilogueISK_SL_SL_NS1G_6thread17LinearCombinationISK_Li1EffLNS1L_9ScaleType4KindE0ELNS_15FloatRoundStyleE2ESK_EENS1_15EpilogueDefaultEEEEEvvEEEEvNT_6ParamsE)
        /*0008*/ 	.word	0x000000a8


	//----- nvinfo : EIATTR_FRAME_SIZE
	.align		4
.L_15:
        /*000c*/ 	.byte	0x04, 0x11
        /*000e*/ 	.short	(.L_17 - .L_16)
	.align		4
.L_16:
        /*0010*/ 	.word	index@(_ZN7cutlass13device_kernelINS_4gemm6kernel13GemmUniversalIN4cute5tupleIJiiiiEEENS1_10collective13CollectiveMmaINS1_34MainloopSm90TmaGmmaWarpSpecializedILi10ENS5_IJNS4_1CILi2EEENSA_ILi1EEESC_EEENS1_35KernelTmaWarpSpecializedCooperativeEEENS5_IJNSA_ILi256EEENSA_ILi96EEENSA_ILi32EEEEEENS_6half_tENS5_IJlSC_lEEESK_SL_NS4_8TiledMMAINS4_8MMA_AtomIJNS4_4SM904GMMA25MMA_64x96x16_F32F16F16_SSILNSP_5MajorE0ELSR_0ELNSP_7ScaleInE1ELSS_1EEEEEENS4_6LayoutISD_NS5_IJSC_NSA_ILi0EEESW_EEEEENS5_IJNS4_10UnderscoreESZ_SZ_EEEEENS4_13SM90_TMA_LOADENS4_14ComposedLayoutINS4_7SwizzleILi2ELi4ELi3EEENS4_18smem_ptr_flag_bitsILi16EEENSV_INS5_IJNSA_ILi8EEESI_EEENS5_IJSI_SC_EEEEEEEvNS4_8identityENS4_23SM90_TMA_LOAD_MULTICASTES1C_vS1D_EENS_8epilogue10collective6detail29Sm90TmaWarpSpecializedAdapterINS1H_15DefaultEpilogueISK_SL_SL_NS1G_6thread17LinearCombinationISK_Li1EffLNS1L_9ScaleType4KindE0ELNS_15FloatRoundStyleE2ESK_EENS1_15EpilogueDefaultEEEEEvvEEEEvNT_6ParamsE)
        /*0014*/ 	.word	0x00000000


	//----- nvinfo : EIATTR_MIN_STACK_SIZE
	.align		4
.L_17:
        /*0018*/ 	.byte	0x04, 0x12
        /*001a*/ 	.short	(.L_19 - .L_18)
	.align		4
.L_18:
        /*001c*/ 	.word	index@(_ZN7cutlass13device_kernelINS_4gemm6kernel13GemmUniversalIN4cute5tupleIJiiiiEEENS1_10collective13CollectiveMmaINS1_34MainloopSm90TmaGmmaWarpSpecializedILi10ENS5_IJNS4_1CILi2EEENSA_ILi1EEESC_EEENS1_35KernelTmaWarpSpecializedCooperativeEEENS5_IJNSA_ILi256EEENSA_ILi96EEENSA_ILi32EEEEEENS_6half_tENS5_IJlSC_lEEESK_SL_NS4_8TiledMMAINS4_8MMA_AtomIJNS4_4SM904GMMA25MMA_64x96x16_F32F16F16_SSILNSP_5MajorE0ELSR_0ELNSP_7ScaleInE1ELSS_1EEEEEENS4_6LayoutISD_NS5_IJSC_NSA_ILi0EEESW_EEEEENS5_IJNS4_10UnderscoreESZ_SZ_EEEEENS4_13SM90_TMA_LOADENS4_14ComposedLayoutINS4_7SwizzleILi2ELi4ELi3EEENS4_18smem_ptr_flag_bitsILi16EEENSV_INS5_IJNSA_ILi8EEESI_EEENS5_IJSI_SC_EEEEEEEvNS4_8identityENS4_23SM90_TMA_LOAD_MULTICASTES1C_vS1D_EENS_8epilogue10collective6detail29Sm90TmaWarpSpecializedAdapterINS1H_15DefaultEpilogueISK_SL_SL_NS1G_6thread17LinearCombinationISK_Li1EffLNS1L_9ScaleType4KindE0ELNS_15FloatRoundStyleE2ESK_EENS1_15EpilogueDefaultEEEEEvvEEEEvNT_6ParamsE)
        /*0020*/ 	.word	0x00000000
.L_19:


//--------------------- .nv.compat                --------------------------
	.section	.nv.compat,"",@"SHT_CUDA_COMPAT_INFO"
	.align	4
        /*0000*/ 	.byte	0x02, 0x09, 0x01, 0x00, 0x02, 0x02, 0x04, 0x00, 0x02, 0x05, 0x05, 0x00, 0x03, 0x07, 0x01, 0x01
        /*0010*/ 	.byte	0x02, 0x03, 0x01, 0x00, 0x02, 0x06, 0x01, 0x00, 0x04, 0x0b, 0x08, 0x00, 0x00, 0x00, 0x00, 0x00
        /*0020*/ 	.byte	0x00, 0x00, 0x00, 0x00


//--------------------- .nv.info._ZN7cutlass13device_kernelINS_4gemm6kernel13GemmUniversalIN4cute5tupleIJiiiiEEENS1_10collective13CollectiveMmaINS1_34MainloopSm90TmaGmmaWarpSpecializedILi10ENS5_IJNS4_1CILi2EEENSA_ILi1EEESC_EEENS1_35KernelTmaWarpSpecializedCooperativeEEENS5_IJNSA_ILi256EEENSA_ILi96EEENSA_ILi32EEEEEENS_6half_tENS5_IJlSC_lEEESK_SL_NS4_8TiledMMAINS4_8MMA_AtomIJNS4_4SM904GMMA25MMA_64x96x16_F32F16F16_SSILNSP_5MajorE0ELSR_0ELNSP_7ScaleInE1ELSS_1EEEEEENS4_6LayoutISD_NS5_IJSC_NSA_ILi0EEESW_EEEEENS5_IJNS4_10UnderscoreESZ_SZ_EEEEENS4_13SM90_TMA_LOADENS4_14ComposedLayoutINS4_7SwizzleILi2ELi4ELi3EEENS4_18smem_ptr_flag_bitsILi16EEENSV_INS5_IJNSA_ILi8EEESI_EEENS5_IJSI_SC_EEEEEEEvNS4_8identityENS4_23SM90_TMA_LOAD_MULTICASTES1C_vS1D_EENS_8epilogue10collective6detail29Sm90TmaWarpSpecializedAdapterINS1H_15DefaultEpilogueISK_SL_SL_NS1G_6thread17LinearCombinationISK_Li1EffLNS1L_9ScaleType4KindE0ELNS_15FloatRoundStyleE2ESK_EENS1_15EpilogueDefaultEEEEEvvEEEEvNT_6ParamsE --------------------------
	.section	.nv.info._ZN7cutlass13device_kernelINS_4gemm6kernel13GemmUniversalIN4cute5tupleIJiiiiEEENS1_10collective13CollectiveMmaINS1_34MainloopSm90TmaGmmaWarpSpecializedILi10ENS5_IJNS4_1CILi2EEENSA_ILi1EEESC_EEENS1_35KernelTmaWarpSpecializedCooperativeEEENS5_IJNSA_ILi256EEENSA_ILi96EEENSA_ILi32EEEEEENS_6half_tENS5_IJlSC_lEEESK_SL_NS4_8TiledMMAINS4_8MMA_AtomIJNS4_4SM904GMMA25MMA_64x96x16_F32F16F16_SSILNSP_5MajorE0ELSR_0ELNSP_7ScaleInE1ELSS_1EEEEEENS4_6LayoutISD_NS5_IJSC_NSA_ILi0EEESW_EEEEENS5_IJNS4_10UnderscoreESZ_SZ_EEEEENS4_13SM90_TMA_LOADENS4_14ComposedLayoutINS4_7SwizzleILi2ELi4ELi3EEENS4_18smem_ptr_flag_bitsILi16EEENSV_INS5_IJNSA_ILi8EEESI_EEENS5_IJSI_SC_EEEEEEEvNS4_8identityENS4_23SM90_TMA_LOAD_MULTICASTES1C_vS1D_EENS_8epilogue10collective6detail29Sm90TmaWarpSpecializedAdapterINS1H_15DefaultEpilogueISK_SL_SL_NS1G_6thread17LinearCombinationISK_Li1EffLNS1L_9ScaleType4KindE0ELNS_15FloatRoundStyleE2ESK_EENS1_15EpilogueDefaultEEEEEvvEEEEvNT_6ParamsE,"",@"SHT_CUDA_INFO"
	.sectionflags	@""
	.align	4


	//----- nvinfo : EIATTR_CUDA_API_VERSION
	.align		4
        /*0000*/ 	.byte	0x04, 0x37
        /*0002*/ 	.short	(.L_21 - .L_20)
.L_20:
        /*0004*/ 	.word	0x00000082


	//----- nvinfo : EIATTR_KPARAM_INFO
	.align		4
.L_21:
        /*0008*/ 	.byte	0x04, 0x17
        /*000a*/ 	.short	(.L_23 - .L_22)
.L_22:
        /*000c*/ 	.word	0x00000000
        /*0010*/ 	.short	0x0000
        /*0012*/ 	.short	0x0070
        /*0014*/ 	.byte	0x00, 0xf0, 0x01, 0x10


	//----- nvinfo : EIATTR_SPARSE_MMA_MASK
	.align		4
.L_23:
        /*0018*/ 	.byte	0x03, 0x50
        /*001a*/ 	.short	0x0000


	//----- nvinfo : EIATTR_MAXREG_COUNT
	.align		4
        /*001c*/ 	.byte	0x03, 0x1b
        /*001e*/ 	.short	0x00a8


	//----- nvinfo : EIATTR_NUM_BARRIERS
	.align		4
        /*0020*/ 	.byte	0x02, 0x4c
        /*0022*/ 	.byte	0x01
	.zero		1


	//----- nvinfo : EIATTR_EXTERNS
	.align		4
        /*0024*/ 	.byte	0x04, 0x0f
        /*0026*/ 	.short	(.L_25 - .L_24)


	//   ....[0]....
	.align		4
.L_24:
        /*0028*/ 	.word	index@(__assertfail)


	//----- nvinfo : EIATTR_MERCURY_ISA_VERSION
	.align		4
.L_25:
        /*002c*/ 	.byte	0x03, 0x5f
        /*002e*/ 	.short	0x0101


	//----- nvinfo : EIATTR_INT_WARP_WIDE_INSTR_OFFSETS
	.align		4
        /*0030*/ 	.byte	0x04, 0x31
        /*0032*/ 	.short	(.L_27 - .L_26)


	//   ....[0]....
.L_26:
        /*0034*/ 	.word	0x00000570


	//   ....[1]....
        /*0038*/ 	.word	0x000005a0


	//   ....[2]....
        /*003c*/ 	.word	0x00000760


	//----- nvinfo : EIATTR_COOP_GROUP_MASK_REGIDS
	.align		4
.L_27:
        /*0040*/ 	.byte	0x04, 0x29
        /*0042*/ 	.short	(.L_29 - .L_28)


	//   ....[0]....
.L_28:
        /*0044*/ 	.word	0xffffffff


	//   ....[1]....
        /*0048*/ 	.word	0xffffffff


	//   ....[2]....
        /*004c*/ 	.word	0xffffffff


	//   ....[3]....
        /*0050*/ 	.word	0xffffffff


	//   ....[4]....
        /*0054*/ 	.word	0xffffffff


	//   ....[5]....
        /*0058*/ 	.word	0xffffffff


	//----- nvinfo : EIATTR_COOP_GROUP_INSTR_OFFSETS
	.align		4
.L_29:
        /*005c*/ 	.byte	0x04, 0x28
        /*005e*/ 	.short	(.L_31 - .L_30)


	//   ....[0]....
.L_30:
        /*0060*/ 	.word	0x00000060


	//   ....[1]....
        /*0064*/ 	.word	0x00000070


	//   ....[2]....
        /*0068*/ 	.word	0x00000130


	//   ....[3]....
        /*006c*/ 	.word	0x000003c0


	//   ....[4]....
        /*0070*/ 	.word	0x000008e0


	//   ....[5]....
        /*0074*/ 	.word	0x00001320


	//----- nvinfo : EIATTR_REG_RECONFIG
	.align		4
.L_31:
        /*0078*/ 	.byte	0x01, 0x54
	.zero		2


	//----- nvinfo : EIATTR_SYSCALL_OFFSETS
	.align		4
        /*007c*/ 	.byte	0x04, 0x46
        /*007e*/ 	.short	(.L_33 - .L_32)


	//   ....[0]....
.L_32:
        /*0080*/ 	.word	0x000014e0


	//----- nvinfo : EIATTR_MBARRIER_INSTR_OFFSETS
	.align		4
.L_33:
        /*0084*/ 	.byte	0x04, 0x39
        /*0086*/ 	.short	(.L_35 - .L_34)


	//   ....[0]....
.L_34:
        /*0088*/ 	.word	0x00000250
        /*008c*/ 	.word	0x000000ff
        /*0090*/ 	.word	0x00000000
        /*0094*/ 	.short	0x0100
        /*0096*/ 	.byte	0x08
	.zero		1


	//   ....[1]....
        /*0098*/ 	.word	0x00000260
        /*009c*/ 	.word	0x000000ff
        /*00a0*/ 	.word	0x00000050
        /*00a4*/ 	.short	0x0100
        /*00a6*/ 	.byte	0x08
	.zero		1


	//   ....[2]....
        /*00a8*/ 	.word	0x00000270
        /*00ac*/ 	.word	0x000000ff
        /*00b0*/ 	.word	0x00000008
        /*00b4*/ 	.short	0x0100
        /*00b6*/ 	.byte	0x08
	.zero		1


	//   ....[3]....
        /*00b8*/ 	.word	0x00000280
        /*00bc*/ 	.word	0x000000ff
        /*00c0*/ 	.word	0x00000058
        /*00c4*/ 	.short	0x0100
        /*00c6*/ 	.byte	0x08
	.zero		1


	//   ....[4]....
        /*00c8*/ 	.word	0x00000290
        /*00cc*/ 	.word	0x000000ff
        /*00d0*/ 	.word	0x00000010
        /*00d4*/ 	.short	0x0100
        /*00d6*/ 	.byte	0x08
	.zero		1


	//   ....[5]....
        /*00d8*/ 	.word	0x000002a0
        /*00dc*/ 	.word	0x000000ff
        /*00e0*/ 	.word	0x00000060
        /*00e4*/ 	.short	0x0100
        /*00e6*/ 	.byte	0x08
	.zero		1


	//   ....[6]....
        /*00e8*/ 	.word	0x000002b0
        /*00ec*/ 	.word	0x000000ff
        /*00f0*/ 	.word	0x00000018
        /*00f4*/ 	.short	0x0100
        /*00f6*/ 	.byte	0x08
	.zero		1


	//   ....[7]....
        /*00f8*/ 	.word	0x000002c0
        /*00fc*/ 	.word	0x000000ff
        /*0100*/ 	.word	0x00000068
        /*0104*/ 	.short	0x0100
        /*0106*/ 	.byte	0x08
	.zero		1


	//   ....[8]....
        /*0108*/ 	.word	0x000002d0
        /*010c*/ 	.word	0x000000ff
        /*0110*/ 	.word	0x00000020
        /*0114*/ 	.short	0x0100
        /*0116*/ 	.byte	0x08
	.zero		1


	//   ....[9]....
        /*0118*/ 	.word	0x000002e0
        /*011c*/ 	.word	0x000000ff
        /*0120*/ 	.word	0x00000070
        /*0124*/ 	.short	0x0100
        /*0126*/ 	.byte	0x08
	.zero		1


	//   ....[10]....
        /*0128*/ 	.word	0x000002f0
        /*012c*/ 	.word	0x000000ff
        /*0130*/ 	.word	0x00000028
        /*0134*/ 	.short	0x0100
        /*0136*/ 	.byte	0x08
	.zero		1


	//   ....[11]....
        /*0138*/ 	.word	0x00000300
        /*013c*/ 	.word	0x000000ff
        /*0140*/ 	.word	0x00000078
        /*0144*/ 	.short	0x0100
        /*0146*/ 	.byte	0x08
	.zero		1


	//   ....[12]....
        /*0148*/ 	.word	0x00000310
        /*014c*/ 	.word	0x000000ff
        /*0150*/ 	.word	0x00000030
        /*0154*/ 	.short	0x0100
        /*0156*/ 	.byte	0x08
	.zero		1


	//   ....[13]....
        /*0158*/ 	.word	0x00000320
        /*015c*/ 	.word	0x000000ff
        /*0160*/ 	.word	0x00000080
        /*0164*/ 	.short	0x0100
        /*0166*/ 	.byte	0x08
	.zero		1


	//   ....[14]....
        /*0168*/ 	.word	0x00000330
        /*016c*/ 	.word	0x000000ff
        /*0170*/ 	.word	0x00000038
        /*0174*/ 	.short	0x0100
        /*0176*/ 	.byte	0x08
	.zero		1


	//   ....[15]....
        /*0178*/ 	.word	0x00000340
        /*017c*/ 	.word	0x000000ff
        /*0180*/ 	.word	0x00000088
        /*0184*/ 	.short	0x0100
        /*0186*/ 	.byte	0x08
	.zero		1


	//   ....[16]....
        /*0188*/ 	.word	0x00000350
        /*018c*/ 	.word	0x000000ff
        /*0190*/ 	.word	0x00000040
        /*0194*/ 	.short	0x0100
        /*0196*/ 	.byte	0x08
	.zero		1


	//   ....[17]....
        /*0198*/ 	.word	0x00000360
        /*019c*/ 	.word	0x000000ff
        /*01a0*/ 	.word	0x00000090
        /*01a4*/ 	.short	0x0100
        /*01a6*/ 	.byte	0x08
	.zero		1


	//   ....[18]....
        /*01a8*/ 	.word	0x00000370
        /*01ac*/ 	.word	0x000000ff
        /*01b0*/ 	.word	0x00000048
        /*01b4*/ 	.short	0x0100
        /*01b6*/ 	.byte	0x08
	.zero		1


	//   ....[19]....
        /*01b8*/ 	.word	0x00000380
        /*01bc*/ 	.word	0x000000ff
        /*01c0*/ 	.word	0x00000098
        /*01c4*/ 	.short	0x0100
        /*01c6*/ 	.byte	0x08
	.zero		1


	//   ....[20]....
        /*01c8*/ 	.word	0x000007e0
        /*01cc*/ 	.word	0x000000ff
        /*01d0*/ 	.word	0x000000b0
        /*01d4*/ 	.short	0x0100
        /*01d6*/ 	.byte	0x06
	.zero		1


	//   ....[21]....
        /*01d8*/ 	.word	0x00000870
        /*01dc*/ 	.word	0x000000ff
        /*01e0*/ 	.word	0x000000b8
        /*01e4*/ 	.short	0x0100
        /*01e6*/ 	.byte	0x06
	.zero		1


	//   ....[22]....
        /*01e8*/ 	.word	0x000015a0
        /*01ec*/ 	.word	0x00000003
        /*01f0*/ 	.word	0x00000000
        /*01f4*/ 	.short	0x010a
        /*01f6*/ 	.byte	0x3f
	.zero		1


	//   ....[23]....
        /*01f8*/ 	.word	0x000015e0
        /*01fc*/ 	.word	0x00000003
        /*0200*/ 	.word	0x00000000
        /*0204*/ 	.short	0x010a
        /*0206*/ 	.byte	0x3f
	.zero		1


	//   ....[24]....
        /*0208*/ 	.word	0x00001970
        /*020c*/ 	.word	0x00000005
        /*0210*/ 	.word	0x00000000
        /*0214*/ 	.short	0x010a
        /*0216*/ 	.byte	0x3f
	.zero		1


	//   ....[25]....
        /*0218*/ 	.word	0x000019b0
        /*021c*/ 	.word	0x00000005
        /*0220*/ 	.word	0x00000000
        /*0224*/ 	.short	0x010a
        /*0226*/ 	.byte	0x3f
	.zero		1


	//   ....[26]....
        /*0228*/ 	.word	0x00001bd0
        /*022c*/ 	.word	0x00000005
        /*0230*/ 	.word	0x00000000
        /*0234*/ 	.short	0x0101
        /*0236*/ 	.byte	0x3f
	.zero		1


	//   ....[27]....
        /*0238*/ 	.word	0x00001df0
        /*023c*/ 	.word	0x00000003
        /*0240*/ 	.word	0x00000000
        /*0244*/ 	.short	0x0101
        /*0246*/ 	.byte	0x3f
	.zero		1


	//   ....[28]....
        /*0248*/ 	.word	0x00009960
        /*024c*/ 	.word	0x00000014
        /*0250*/ 	.word	0x00000050
        /*0254*/ 	.short	0x010a
        /*0256*/ 	.byte	0x3f
	.zero		1


	//   ....[29]....
        /*0258*/ 	.word	0x00009ce0
        /*025c*/ 	.word	0x00000003
        /*0260*/ 	.word	0x000000b8
        /*0264*/ 	.short	0x0101
        /*0266*/ 	.byte	0x3f
	.zero		1


	//   ....[30]....
        /*0268*/ 	.word	0x0000a430
        /*026c*/ 	.word	0x00000007
        /*0270*/ 	.word	0x00000000
        /*0274*/ 	.short	0x010a
        /*0276*/ 	.byte	0x3f
	.zero		1


	//   ....[31]....
        /*0278*/ 	.word	0x0000a4b0
        /*027c*/ 	.word	0x00000008
        /*0280*/ 	.word	0x00000000
        /*0284*/ 	.short	0x010a
        /*0286*/ 	.byte	0x3f
	.zero		1


	//   ....[32]....
        /*0288*/ 	.word	0x0000a540
        /*028c*/ 	.word	0x00000009
        /*0290*/ 	.word	0x00000000
        /*0294*/ 	.short	0x010a
        /*0296*/ 	.byte	0x3f
	.zero		1


	//   ....[33]....
        /*0298*/ 	.word	0x0000a5d0
        /*029c*/ 	.word	0x00000008
        /*02a0*/ 	.word	0x00000000
        /*02a4*/ 	.short	0x010a
        /*02a6*/ 	.byte	0x3f
	.zero		1


	//   ....[34]....
        /*02a8*/ 	.word	0x0000a660
        /*02ac*/ 	.word	0x00000009
        /*02b0*/ 	.word	0x00000000
        /*02b4*/ 	.short	0x010a
        /*02b6*/ 	.byte	0x3f
	.zero		1


	//   ....[35]....
        /*02b8*/ 	.word	0x0000a6f0
        /*02bc*/ 	.word	0x00000008
        /*02c0*/ 	.word	0x00000000
        /*02c4*/ 	.short	0x010a
        /*02c6*/ 	.byte	0x3f
	.zero		1


	//   ....[36]....
        /*02c8*/ 	.word	0x0000a780
        /*02cc*/ 	.word	0x00000009
        /*02d0*/ 	.word	0x00000000
        /*02d4*/ 	.short	0x010a
        /*02d6*/ 	.byte	0x3f
	.zero		1


	//   ....[37]....
        /*02d8*/ 	.word	0x0000a810
        /*02dc*/ 	.word	0x00000008
        /*02e0*/ 	.word	0x00000000
        /*02e4*/ 	.short	0x010a
        /*02e6*/ 	.byte	0x3f
	.zero		1


	//   ....[38]....
        /*02e8*/ 	.word	0x0000a8a0
        /*02ec*/ 	.word	0x0000000b
        /*02f0*/ 	.word	0x00000000
        /*02f4*/ 	.short	0x010a
        /*02f6*/ 	.byte	0x3f
	.zero		1


	//   ....[39]....
        /*02f8*/ 	.word	0x0000a930
        /*02fc*/ 	.word	0x00000003
        /*0300*/ 	.word	0x00000000
        /*0304*/ 	.short	0x010a
        /*0306*/ 	.byte	0x3f
	.zero		1


	//   ....[40]....
        /*0308*/ 	.word	0x0000a990
        /*030c*/ 	.word	0x00000003
        /*0310*/ 	.word	0x00000000
        /*0314*/ 	.short	0x010a
        /*0316*/ 	.byte	0x3f
	.zero		1


	//   ....[41]....
        /*0318*/ 	.word	0x0000a9e0
        /*031c*/ 	.word	0x00000005
        /*0320*/ 	.word	0x00000000
        /*0324*/ 	.short	0x010a
        /*0326*/ 	.byte	0x3f
	.zero		1


	//   ....[42]....
        /*0328*/ 	.word	0x0000aab0
        /*032c*/ 	.word	0x00000014
        /*0330*/ 	.word	0x00000050
        /*0334*/ 	.short	0x010a
        /*0336*/ 	.byte	0x3f
	.zero		1


	//   ....[43]....
        /*0338*/ 	.word	0x0000ab80
        /*033c*/ 	.word	0x00000007
        /*0340*/ 	.word	0x00000000
        /*0344*/ 	.short	0x010a
        /*0346*/ 	.byte	0x3f
	.zero		1


	//   ....[44]....
        /*0348*/ 	.word	0x0000abd0
        /*034c*/ 	.word	0x00000008
        /*0350*/ 	.word	0x00000000
        /*0354*/ 	.short	0x010a
        /*0356*/ 	.byte	0x3f
	.zero		1


	//   ....[45]....
        /*0358*/ 	.word	0x0000ac20
        /*035c*/ 	.word	0x00000009
        /*0360*/ 	.word	0x00000000
        /*0364*/ 	.short	0x010a
        /*0366*/ 	.byte	0x3f
	.zero		1


	//   ....[46]....
        /*0368*/ 	.word	0x0000ac70
        /*036c*/ 	.word	0x00000008
        /*0370*/ 	.word	0x00000000
        /*0374*/ 	.short	0x010a
        /*0376*/ 	.byte	0x3f
	.zero		1


	//   ....[47]....
        /*0378*/ 	.word	0x0000acc0
        /*037c*/ 	.word	0x00000009
        /*0380*/ 	.word	0x00000000
        /*0384*/ 	.short	0x010a
        /*0386*/ 	.byte	0x3f
	.zero		1


	//   ....[48]....
        /*0388*/ 	.word	0x0000ad10
        /*038c*/ 	.word	0x00000008
        /*0390*/ 	.word	0x00000000
        /*0394*/ 	.short	0x010a
        /*0396*/ 	.byte	0x3f
	.zero		1


	//   ....[49]....
        /*0398*/ 	.word	0x0000ad60
        /*039c*/ 	.word	0x00000009
        /*03a0*/ 	.word	0x00000000
        /*03a4*/ 	.short	0x010a
        /*03a6*/ 	.byte	0x3f
	.zero		1


	//   ....[50]....
        /*03a8*/ 	.word	0x0000adb0
        /*03ac*/ 	.word	0x00000008
        /*03b0*/ 	.word	0x00000000
        /*03b4*/ 	.short	0x010a
        /*03b6*/ 	.byte	0x3f
	.zero		1


	//   ....[51]....
        /*03b8*/ 	.word	0x0000ae00
        /*03bc*/ 	.word	0x0000000b
        /*03c0*/ 	.word	0x00000000
        /*03c4*/ 	.short	0x010a
        /*03c6*/ 	.byte	0x3f
	.zero		1


	//----- nvinfo : EIATTR_NUM_MBARRIERS
	.align		4
.L_35:
        /*03c8*/ 	.byte	0x03, 0x38
        /*03ca*/ 	.short	0x0016


	//----- nvinfo : EIATTR_EXIT_INSTR_OFFSETS
	.align		4
        /*03cc*/ 	.byte	0x04, 0x1c
        /*03ce*/ 	.short	(.L_37 - .L_36)


	//   ....[0]....
.L_36:
        /*03d0*/ 	.word	0x00000a40


	//   ....[1]....
        /*03d4*/ 	.word	0x00001250


	//   ....[2]....
        /*03d8*/ 	.word	0x00009090


	//   ....[3]....
        /*03dc*/ 	.word	0x000095f0


	//   ....[4]....
        /*03e0*/ 	.word	0x0000a980


	//----- nvinfo : EIATTR_MAX_THREADS
	.align		4
.L_37:
        /*03e4*/ 	.byte	0x04, 0x05
        /*03e6*/ 	.short	(.L_39 - .L_38)
.L_38:
        /*03e8*/ 	.word	0x00000180
        /*03ec*/ 	.word	0x00000001
        /*03f0*/ 	.word	0x00000001


	//----- nvinfo : EIATTR_CRS_STACK_SIZE
	.align		4
.L_39:
        /*03f4*/ 	.byte	0x04, 0x1e
        /*03f6*/ 	.short	(.L_41 - .L_40)
.L_40:
        /*03f8*/ 	.word	0x00000000


	//----- nvinfo : EIATTR_CBANK_PARAM_SIZE
	.align		4
.L_41:
        /*03fc*/ 	.byte	0x03, 0x19
        /*03fe*/ 	.short	0x0470


	//----- nvinfo : EIATTR_PARAM_CBANK
	.align		4
        /*0400*/ 	.byte	0x04, 0x0a
        /*0402*/ 	.short	(.L_43 - .L_42)
	.align		4
.L_42:
        /*0404*/ 	.word	index@(.nv.constant0._ZN7cutlass13device_kernelINS_4gemm6kernel13GemmUniversalIN4cute5tupleIJiiiiEEENS1_10collective13CollectiveMmaINS1_34MainloopSm90TmaGmmaWarpSpecializedILi10ENS5_IJNS4_1CILi2EEENSA_ILi1EEESC_EEENS1_35KernelTmaWarpSpecializedCooperativeEEENS5_IJNSA_ILi256EEENSA_ILi96EEENSA_ILi32EEEEEENS_6half_tENS5_IJlSC_lEEESK_SL_NS4_8TiledMMAINS4_8MMA_AtomIJNS4_4SM904GMMA25MMA_64x96x16_F32F16F16_SSILNSP_5MajorE0ELSR_0ELNSP_7ScaleInE1ELSS_1EEEEEENS4_6LayoutISD_NS5_IJSC_NSA_ILi0EEESW_EEEEENS5_IJNS4_10UnderscoreESZ_SZ_EEEEENS4_13SM90_TMA_LOADENS4_14ComposedLayoutINS4_7SwizzleILi2ELi4ELi3EEENS4_18smem_ptr_flag_bitsILi16EEENSV_INS5_IJNSA_ILi8EEESI_EEENS5_IJSI_SC_EEEEEEEvNS4_8identityENS4_23SM90_TMA_LOAD_MULTICASTES1C_vS1D_EENS_8epilogue10collective6detail29Sm90TmaWarpSpecializedAdapterINS1H_15DefaultEpilogueISK_SL_SL_NS1G_6thread17LinearCombinationISK_Li1EffLNS1L_9ScaleType4KindE0ELNS_15FloatRoundStyleE2ESK_EENS1_15EpilogueDefaultEEEEEvvEEEEvNT_6ParamsE)
        /*0408*/ 	.short	0x0210
        /*040a*/ 	.short	0x0470


	//----- nvinfo : EIATTR_SW_WAR
	.align		4
.L_43:
        /*040c*/ 	.byte	0x04, 0x36
        /*040e*/ 	.short	(.L_45 - .L_44)
.L_44:
        /*0410*/ 	.word	0x00000008
.L_45:


//--------------------- .nv.callgraph             --------------------------
	.section	.nv.callgraph,"",@"SHT_CUDA_CALLGRAPH"
	.align	4
	.sectionentsize	8
	.align		4
        /*0000*/ 	.word	0x00000000
	.align		4
        /*0004*/ 	.word	0xffffffff
	.align		4
        /*0008*/ 	.word	index@(_ZN7cutlass13device_kernelINS_4gemm6kernel13GemmUniversalIN4cute5tupleIJiiiiEEENS1_10collective13CollectiveMmaINS1_34MainloopSm90TmaGmmaWarpSpecializedILi10ENS5_IJNS4_1CILi2EEENSA_ILi1EEESC_EEENS1_35KernelTmaWarpSpecializedCooperativeEEENS5_IJNSA_ILi256EEENSA_ILi96EEENSA_ILi32EEEEEENS_6half_tENS5_IJlSC_lEEESK_SL_NS4_8TiledMMAINS4_8MMA_AtomIJNS4_4SM904GMMA25MMA_64x96x16_F32F16F16_SSILNSP_5MajorE0ELSR_0ELNSP_7ScaleInE1ELSS_1EEEEEENS4_6LayoutISD_NS5_IJSC_NSA_ILi0EEESW_EEEEENS5_IJNS4_10UnderscoreESZ_SZ_EEEEENS4_13SM90_TMA_LOADENS4_14ComposedLayoutINS4_7SwizzleILi2ELi4ELi3EEENS4_18smem_ptr_flag_bitsILi16EEENSV_INS5_IJNSA_ILi8EEESI_EEENS5_IJSI_SC_EEEEEEEvNS4_8identityENS4_23SM90_TMA_LOAD_MULTICASTES1C_vS1D_EENS_8epilogue10collective6detail29Sm90TmaWarpSpecializedAdapterINS1H_15DefaultEpilogueISK_SL_SL_NS1G_6thread17LinearCombinationISK_Li1EffLNS1L_9ScaleType4KindE0ELNS_15FloatRoundStyleE2ESK_EENS1_15EpilogueDefaultEEEEEvvEEEEvNT_6ParamsE)
	.align		4
        /*000c*/ 	.word	index@(__assertfail)
	.align		4
        /*0010*/ 	.word	0x00000000
	.align		4
        /*0014*/ 	.word	0xfffffffe
	.align		4
        /*0018*/ 	.word	0x00000000
	.align		4
        /*001c*/ 	.word	0xfffffffd
	.align		4
        /*0020*/ 	.word	0x00000000
	.align		4
        /*0024*/ 	.word	0xfffffffc


//--------------------- .nv.constant4             --------------------------
	.section	.nv.constant4,"a",@progbits
	.align	8
	.align		8
.nv.constant4:
        /*0000*/ 	.dword	__assertfail
	.align		8
        /*0008*/ 	.dword	__unnamed_1
	.align		8
        /*0010*/ 	.dword	_ZN39_INTERNAL_d6b947f2_4_k_cu_f38bcf19_70734cuda3std3__45__cpo5beginE
	.align		8
        /*0018*/ 	.dword	_ZN39_INTERNAL_d6b947f2_4_k_cu_f38bcf19_70734cuda3std3__45__cpo3endE
	.align		8
        /*0020*/ 	.dword	_ZN39_INTERNAL_d6b947f2_4_k_cu_f38bcf19_70734cuda3std3__45__cpo6cbeginE
	.align		8
        /*0028*/ 	.dword	_ZN39_INTERNAL_d6b947f2_4_k_cu_f38bcf19_70734cuda3std3__45__cpo4cendE
	.align		8
        /*0030*/ 	.dword	_ZN39_INTERNAL_d6b947f2_4_k_cu_f38bcf19_70734cuda3std3__441_GLOBAL__N__d6b947f2_4_k_cu_f38bcf19_70736ignoreE
	.align		8
        /*0038*/ 	.dword	_ZN39_INTERNAL_d6b947f2_4_k_cu_f38bcf19_70734cuda3std3__419piecewise_constructE
	.align		8
        /*0040*/ 	.dword	_ZN39_INTERNAL_d6b947f2_4_k_cu_f38bcf19_70734cuda3std3__48in_placeE
	.align		8
        /*0048*/ 	.dword	_ZN39_INTERNAL_d6b947f2_4_k_cu_f38bcf19_70734cuda3std6ranges3__45__cpo4swapE
	.align		8
        /*0050*/ 	.dword	_ZN39_INTERNAL_d6b947f2_4_k_cu_f38bcf19_70734cuda3std6ranges3__45__cpo9iter_moveE
	.align		8
        /*0058*/ 	.dword	_ZN39_INTERNAL_d6b947f2_4_k_cu_f38bcf19_70734cute7productE
	.align		8
        /*0060*/ 	.dword	_ZN39_INTERNAL_d6b947f2_4_k_cu_f38bcf19_70734cute1_E
	.align		8
        /*0068*/ 	.dword	$str$22
	.align		8
        /*0070*/ 	.dword	$str$23


//--------------------- .text._ZN7cutlass13device_kernelINS_4gemm6kernel13GemmUniversalIN4cute5tupleIJiiiiEEENS1_10collective13CollectiveMmaINS1_34MainloopSm90TmaGmmaWarpSpecializedILi10ENS5_IJNS4_1CILi2EEENSA_ILi1EEESC_EEENS1_35KernelTmaWarpSpecializedCooperativeEEENS5_IJNSA_ILi256EEENSA_ILi96EEENSA_ILi32EEEEEENS_6half_tENS5_IJlSC_lEEESK_SL_NS4_8TiledMMAINS4_8MMA_AtomIJNS4_4SM904GMMA25MMA_64x96x16_F32F16F16_SSILNSP_5MajorE0ELSR_0ELNSP_7ScaleInE1ELSS_1EEEEEENS4_6LayoutISD_NS5_IJSC_NSA_ILi0EEESW_EEEEENS5_IJNS4_10UnderscoreESZ_SZ_EEEEENS4_13SM90_TMA_LOADENS4_14ComposedLayoutINS4_7SwizzleILi2ELi4ELi3EEENS4_18smem_ptr_flag_bitsILi16EEENSV_INS5_IJNSA_ILi8EEESI_EEENS5_IJSI_SC_EEEEEEEvNS4_8identityENS4_23SM90_TMA_LOAD_MULTICASTES1C_vS1D_EENS_8epilogue10collective6detail29Sm90TmaWarpSpecializedAdapterINS1H_15DefaultEpilogueISK_SL_SL_NS1G_6thread17LinearCombinationISK_Li1EffLNS1L_9ScaleType4KindE0ELNS_15FloatRoundStyleE2ESK_EENS1_15EpilogueDefaultEEEEEvvEEEEvNT_6ParamsE --------------------------
	.section	.text._ZN7cutlass13device_kernelINS_4gemm6kernel13GemmUniversalIN4cute5tupleIJiiiiEEENS1_10collective13CollectiveMmaINS1_34MainloopSm90TmaGmmaWarpSpecializedILi10ENS5_IJNS4_1CILi2EEENSA_ILi1EEESC_EEENS1_35KernelTmaWarpSpecializedCooperativeEEENS5_IJNSA_ILi256EEENSA_ILi96EEENSA_ILi32EEEEEENS_6half_tENS5_IJlSC_lEEESK_SL_NS4_8TiledMMAINS4_8MMA_AtomIJNS4_4SM904GMMA25MMA_64x96x16_F32F16F16_SSILNSP_5MajorE0ELSR_0ELNSP_7ScaleInE1ELSS_1EEEEEENS4_6LayoutISD_NS5_IJSC_NSA_ILi0EEESW_EEEEENS5_IJNS4_10UnderscoreESZ_SZ_EEEEENS4_13SM90_TMA_LOADENS4_14ComposedLayoutINS4_7SwizzleILi2ELi4ELi3EEENS4_18smem_ptr_flag_bitsILi16EEENSV_INS5_IJNSA_ILi8EEESI_EEENS5_IJSI_SC_EEEEEEEvNS4_8identityENS4_23SM90_TMA_LOAD_MULTICASTES1C_vS1D_EENS_8epilogue10collective6detail29Sm90TmaWarpSpecializedAdapterINS1H_15DefaultEpilogueISK_SL_SL_NS1G_6thread17LinearCombinationISK_Li1EffLNS1L_9ScaleType4KindE0ELNS_15FloatRoundStyleE2ESK_EENS1_15EpilogueDefaultEEEEEvvEEEEvNT_6ParamsE,"ax",@progbits
	.align	128
.text._ZN7cutlass13device_kernelINS_4gemm6kernel13GemmUniversalIN4cute5tupleIJiiiiEEENS1_10collective13CollectiveMmaINS1_34MainloopSm90TmaGmmaWarpSpecializedILi10ENS5_IJNS4_1CILi2EEENSA_ILi1EEESC_EEENS1_35KernelTmaWarpSpecializedCooperativeEEENS5_IJNSA_ILi256EEENSA_ILi96EEENSA_ILi32EEEEEENS_6half_tENS5_IJlSC_lEEESK_SL_NS4_8TiledMMAINS4_8MMA_AtomIJNS4_4SM904GMMA25MMA_64x96x16_F32F16F16_SSILNSP_5MajorE0ELSR_0ELNSP_7ScaleInE1ELSS_1EEEEEENS4_6LayoutISD_NS5_IJSC_NSA_ILi0EEESW_EEEEENS5_IJNS4_10UnderscoreESZ_SZ_EEEEENS4_13SM90_TMA_LOADENS4_14ComposedLayoutINS4_7SwizzleILi2ELi4ELi3EEENS4_18smem_ptr_flag_bitsILi16EEENSV_INS5_IJNSA_ILi8EEESI_EEENS5_IJSI_SC_EEEEEEEvNS4_8identityENS4_23SM90_TMA_LOAD_MULTICASTES1C_vS1D_EENS_8epilogue10collective6detail29Sm90TmaWarpSpecializedAdapterINS1H_15DefaultEpilogueISK_SL_SL_NS1G_6thread17LinearCombinationISK_Li1EffLNS1L_9ScaleType4KindE0ELNS_15FloatRoundStyleE2ESK_EENS1_15EpilogueDefaultEEEEEvvEEEEvNT_6ParamsE:
        .type           _ZN7cutlass13device_kernelINS_4gemm6kernel13GemmUniversalIN4cute5tupleIJiiiiEEENS1_10collective13CollectiveMmaINS1_34MainloopSm90TmaGmmaWarpSpecializedILi10ENS5_IJNS4_1CILi2EEENSA_ILi1EEESC_EEENS1_35KernelTmaWarpSpecializedCooperativeEEENS5_IJNSA_ILi256EEENSA_ILi96EEENSA_ILi32EEEEEENS_6half_tENS5_IJlSC_lEEESK_SL_NS4_8TiledMMAINS4_8MMA_AtomIJNS4_4SM904GMMA25MMA_64x96x16_F32F16F16_SSILNSP_5MajorE0ELSR_0ELNSP_7ScaleInE1ELSS_1EEEEEENS4_6LayoutISD_NS5_IJSC_NSA_ILi0EEESW_EEEEENS5_IJNS4_10UnderscoreESZ_SZ_EEEEENS4_13SM90_TMA_LOADENS4_14ComposedLayoutINS4_7SwizzleILi2ELi4ELi3EEENS4_18smem_ptr_flag_bitsILi16EEENSV_INS5_IJNSA_ILi8EEESI_EEENS5_IJSI_SC_EEEEEEEvNS4_8identityENS4_23SM90_TMA_LOAD_MULTICASTES1C_vS1D_EENS_8epilogue10collective6detail29Sm90TmaWarpSpecializedAdapterINS1H_15DefaultEpilogueISK_SL_SL_NS1G_6thread17LinearCombinationISK_Li1EffLNS1L_9ScaleType4KindE0ELNS_15FloatRoundStyleE2ESK_EENS1_15EpilogueDefaultEEEEEvvEEEEvNT_6ParamsE,@function
        .size           _ZN7cutlass13device_kernelINS_4gemm6kernel13GemmUniversalIN4cute5tupleIJiiiiEEENS1_10collective13CollectiveMmaINS1_34MainloopSm90TmaGmmaWarpSpecializedILi10ENS5_IJNS4_1CILi2EEENSA_ILi1EEESC_EEENS1_35KernelTmaWarpSpecializedCooperativeEEENS5_IJNSA_ILi256EEENSA_ILi96EEENSA_ILi32EEEEEENS_6half_tENS5_IJlSC_lEEESK_SL_NS4_8TiledMMAINS4_8MMA_AtomIJNS4_4SM904GMMA25MMA_64x96x16_F32F16F16_SSILNSP_5MajorE0ELSR_0ELNSP_7ScaleInE1ELSS_1EEEEEENS4_6LayoutISD_NS5_IJSC_NSA_ILi0EEESW_EEEEENS5_IJNS4_10UnderscoreESZ_SZ_EEEEENS4_13SM90_TMA_LOADENS4_14ComposedLayoutINS4_7SwizzleILi2ELi4ELi3EEENS4_18smem_ptr_flag_bitsILi16EEENSV_INS5_IJNSA_ILi8EEESI_EEENS5_IJSI_SC_EEEEEEEvNS4_8identityENS4_23SM90_TMA_LOAD_MULTICASTES1C_vS1D_EENS_8epilogue10collective6detail29Sm90TmaWarpSpecializedAdapterINS1H_15DefaultEpilogueISK_SL_SL_NS1G_6thread17LinearCombinationISK_Li1EffLNS1L_9ScaleType4KindE0ELNS_15FloatRoundStyleE2ESK_EENS1_15EpilogueDefaultEEEEEvvEEEEvNT_6ParamsE,(.L_x_276 - _ZN7cutlass13device_kernelINS_4gemm6kernel13GemmUniversalIN4cute5tupleIJiiiiEEENS1_10collective13CollectiveMmaINS1_34MainloopSm90TmaGmmaWarpSpecializedILi10ENS5_IJNS4_1CILi2EEENSA_ILi1EEESC_EEENS1_35KernelTmaWarpSpecializedCooperativeEEENS5_IJNSA_ILi256EEENSA_ILi96EEENSA_ILi32EEEEEENS_6half_tENS5_IJlSC_lEEESK_SL_NS4_8TiledMMAINS4_8MMA_AtomIJNS4_4SM904GMMA25MMA_64x96x16_F32F16F16_SSILNSP_5MajorE0ELSR_0ELNSP_7ScaleInE1ELSS_1EEEEEENS4_6LayoutISD_NS5_IJSC_NSA_ILi0EEESW_EEEEENS5_IJNS4_10UnderscoreESZ_SZ_EEEEENS4_13SM90_TMA_LOADENS4_14ComposedLayoutINS4_7SwizzleILi2ELi4ELi3EEENS4_18smem_ptr_flag_bitsILi16EEENSV_INS5_IJNSA_ILi8EEESI_EEENS5_IJSI_SC_EEEEEEEvNS4_8identityENS4_23SM90_TMA_LOAD_MULTICASTES1C_vS1D_EENS_8epilogue10collective6detail29Sm90TmaWarpSpecializedAdapterINS1H_15DefaultEpilogueISK_SL_SL_NS1G_6thread17LinearCombinationISK_Li1EffLNS1L_9ScaleType4KindE0ELNS_15FloatRoundStyleE2ESK_EENS1_15EpilogueDefaultEEEEEvvEEEEvNT_6ParamsE)
        .other          _ZN7cutlass13device_kernelINS_4gemm6kernel13GemmUniversalIN4cute5tupleIJiiiiEEENS1_10collective13CollectiveMmaINS1_34MainloopSm90TmaGmmaWarpSpecializedILi10ENS5_IJNS4_1CILi2EEENSA_ILi1EEESC_EEENS1_35KernelTmaWarpSpecializedCooperativeEEENS5_IJNSA_ILi256EEENSA_ILi96EEENSA_ILi32EEEEEENS_6half_tENS5_IJlSC_lEEESK_SL_NS4_8TiledMMAINS4_8MMA_AtomIJNS4_4SM904GMMA25MMA_64x96x16_F32F16F16_SSILNSP_5MajorE0ELSR_0ELNSP_7ScaleInE1ELSS_1EEEEEENS4_6LayoutISD_NS5_IJSC_NSA_ILi0EEESW_EEEEENS5_IJNS4_10UnderscoreESZ_SZ_EEEEENS4_13SM90_TMA_LOADENS4_14ComposedLayoutINS4_7SwizzleILi2ELi4ELi3EEENS4_18smem_ptr_flag_bitsILi16EEENSV_INS5_IJNSA_ILi8EEESI_EEENS5_IJSI_SC_EEEEEEEvNS4_8identityENS4_23SM90_TMA_LOAD_MULTICASTES1C_vS1D_EENS_8epilogue10collective6detail29Sm90TmaWarpSpecializedAdapterINS1H_15DefaultEpilogueISK_SL_SL_NS1G_6thread17LinearCombinationISK_Li1EffLNS1L_9ScaleType4KindE0ELNS_15FloatRoundStyleE2ESK_EENS1_15EpilogueDefaultEEEEEvvEEEEvNT_6ParamsE,@"STO_CUDA_ENTRY STV_DEFAULT"
_ZN7cutlass13device_kernelINS_4gemm6kernel13GemmUniversalIN4cute5tupleIJiiiiEEENS1_10collective13CollectiveMmaINS1_34MainloopSm90TmaGmmaWarpSpecializedILi10ENS5_IJNS4_1CILi2EEENSA_ILi1EEESC_EEENS1_35KernelTmaWarpSpecializedCooperativeEEENS5_IJNSA_ILi256EEENSA_ILi96EEENSA_ILi32EEEEEENS_6half_tENS5_IJlSC_lEEESK_SL_NS4_8TiledMMAINS4_8MMA_AtomIJNS4_4SM904GMMA25MMA_64x96x16_F32F16F16_SSILNSP_5MajorE0ELSR_0ELNSP_7ScaleInE1ELSS_1EEEEEENS4_6LayoutISD_NS5_IJSC_NSA_ILi0EEESW_EEEEENS5_IJNS4_10UnderscoreESZ_SZ_EEEEENS4_13SM90_TMA_LOADENS4_14ComposedLayoutINS4_7SwizzleILi2ELi4ELi3EEENS4_18smem_ptr_flag_bitsILi16EEENSV_INS5_IJNSA_ILi8EEESI_EEENS5_IJSI_SC_EEEEEEEvNS4_8identityENS4_23SM90_TMA_LOAD_MULTICASTES1C_vS1D_EENS_8epilogue10collective6detail29Sm90TmaWarpSpecializedAdapterINS1H_15DefaultEpilogueISK_SL_SL_NS1G_6thread17LinearCombinationISK_Li1EffLNS1L_9ScaleType4KindE0ELNS_15FloatRoundStyleE2ESK_EENS1_15EpilogueDefaultEEEEEvvEEEEvNT_6ParamsE:
[----:B------:R-:W0:Y:S01]  /*0000*/  LDC R1, c[0x0][0x28] ;  /* 0x00000a00ff017b82 */ /* 0x000e220000000800 */
[----:B------:R-:W1:Y:S01]  /*0010*/  S2R R18, SR_TID.X ;  /* 0x0000000000127919 */ /* 0x000e620000002100 */
[----:B------:R-:W-:Y:S01]  /*0020*/  ELECT P0, URZ, PT ;  /* 0x00000000003f782f */ /* 0x000fe20003800000 */
[----:B------:R-:W-:Y:S01]  /*0030*/  BSSY B0, `(.L_x_0) ;  /* 0x000000f000007945 */ /* 0x000fe20003800000 */
[--C-:B-1----:R-:W-:Y:S02]  /*0040*/  SHF.R.U32.HI R0, RZ, 0x5, R18.reuse ;  /* 0x00000005ff007819 */ /* 0x102fe40000011612 */
[----:B------:R-:W-:-:S03]  /*0050*/  SHF.R.U32.HI R3, RZ, 0x7, R18 ;  /* 0x00000007ff037819 */ /* 0x000fc60000011612 */
[----:B------:R-:W1:Y:S04]  /*0060*/  SHFL.IDX PT, R2, R0, RZ, 0x1f ;  /* 0x00001fff00027589 */ /* 0x000e6800000e0000 */
[----:B------:R2:W3:Y:S01]  /*0070*/  SHFL.IDX PT, R5, R3, RZ, 0x1f ;  /* 0x00001fff03057589 */ /* 0x0004e200000e0000 */
[----:B-1----:R-:W-:-:S13]  /*0080*/  ISETP.NE.OR P0, PT, R2, RZ, !P0 ;  /* 0x000000ff0200720c */ /* 0x002fda0004705670 */
[----:B0-23--:R-:W-:Y:S05]  /*0090*/  @P0 BRA `(.L_x_1) ;  /* 0x0000000000200947 */ /* 0x00dfea0003800000 */
[----:B------:R-:W-:Y:S02]  /*00a0*/  ULDC.64 UR4, c[0x0][0x198] ;  /* 0x0000660000047ab9 */ /* 0x000fe40000000a00 */
[----:B------:R-:W-:Y:S02]  /*00b0*/  UIADD3 UR6, UP0, UR4, 0xf0, URZ ;  /* 0x000000f004067890 */ /* 0x000fe4000ff1e03f */
[----:B------:R-:W-:Y:S02]  /*00c0*/  UIADD3 UR4, UP1, UR4, 0x1f0, URZ ;  /* 0x000001f004047890 */ /* 0x000fe4000ff3e03f */
[----:B------:R-:W-:Y:S02]  /*00d0*/  UIADD3.X UR7, URZ, UR5, URZ, UP0, !UPT ;  /* 0x000000053f077290 */ /* 0x000fe400087fe43f */
[----:B------:R-:W-:-:S07]  /*00e0*/  UIADD3.X UR5, URZ, UR5, URZ, UP1, !UPT ;  /* 0x000000053f057290 */ /* 0x000fce0008ffe43f */
[----:B------:R0:W-:Y:S02]  /*00f0*/  UTMACCTL.PF [UR6] ;  /* 0x00000000060079b9 */ /* 0x0001e40008040000 */
[----:B------:R0:W-:Y:S02]  /*0100*/  UTMACCTL.PF [UR4] ;  /* 0x00000000040079b9 */ /* 0x0001e40008040000 */
[----:B0-----:R-:W-:Y:S01]  /*0110*/  NOP ;  /* 0x0000000000007918 */ /* 0x001fe20000000000 */
.L_x_1:
[----:B------:R-:W-:Y:S05]  /*0120*/  BSYNC B0 ;  /* 0x0000000000007941 */ /* 0x000fea0003800000 */
.L_x_0:
[----:B------:R-:W0:Y:S02]  /*0130*/  SHFL.IDX PT, R3, R0, RZ, 0x1f ;  /* 0x00001fff00037589 */ /* 0x000e2400000e0000 */
[----:B0-----:R-:W-:-:S13]  /*0140*/  ISETP.NE.AND P0, PT, R3, RZ, PT ;  /* 0x000000ff0300720c */ /* 0x001fda0003f05270 */
[----:B------:R-:W-:Y:S05]  /*0150*/  @P0 BRA `(.L_x_2) ;  /* 0x0000000000940947 */ /* 0x000fea0003800000 */
[----:B------:R-:W-:Y:S01]  /*0160*/  ELECT P0, URZ, PT ;  /* 0x00000000003f782f */ /* 0x000fe20003800000 */
[----:B------:R-:W-:-:S12]  /*0170*/  BSSY B0, `(.L_x_2) ;  /* 0x0000023000007945 */ /* 0x000fd80003800000 */
[----:B------:R-:W-:Y:S05]  /*0180*/  @!P0 BRA `(.L_x_3) ;  /* 0x0000000000848947 */ /* 0x000fea0003800000 */
[----:B------:R-:W0:Y:S01]  /*0190*/  S2UR UR8, SR_CgaCtaId ;  /* 0x00000000000879c3 */ /* 0x000e220000008800 */
[----:B------:R-:W-:Y:S01]  /*01a0*/  UMOV UR4, 0x400 ;  /* 0x0000040000047882 */ /* 0x000fe20000000000 */
[----:B------:R-:W-:Y:S01]  /*01b0*/  UMOV UR5, 0x1 ;  /* 0x0000000100057882 */ /* 0x000fe20000000000 */
[----:B------:R-:W-:Y:S02]  /*01c0*/  UMOV UR6, 0x4 ;  /* 0x0000000400067882 */ /* 0x000fe40000000000 */
[----:B------:R-:W-:-:S04]  /*01d0*/  UIADD3 UR6, -UR6, 0x100000, URZ ;  /* 0x0010000006067890 */ /* 0x000fc8000fffe13f */
[----:B------:R-:W-:Y:S02]  /*01e0*/  USHF.L.U32 UR7, UR6, 0xb, URZ ;  /* 0x0000000b06077899 */ /* 0x000fe4000800063f */
[----:B------:R-:W-:Y:S02]  /*01f0*/  USHF.L.U32 UR6, UR6, 0x1, URZ ;  /* 0x0000000106067899 */ /* 0x000fe4000800063f */
[----:B0-----:R-:W-:Y:S02]  /*0200*/  ULEA UR8, UR8, UR4, 0x18 ;  /* 0x0000000408087291 */ /* 0x001fe4000f8ec03f */
[----:B------:R-:W-:-:S04]  /*0210*/  UIADD3 UR4, -UR5, 0x100000, URZ ;  /* 0x0010000005047890 */ /* 0x000fc8000fffe13f */
[----:B------:R-:W-:Y:S02]  /*0220*/  USHF.L.U32 UR5, UR4, 0xb, URZ ;  /* 0x0000000b04057899 */ /* 0x000fe4000800063f */
[----:B------:R-:W-:Y:S01]  /*0230*/  USHF.L.U32 UR4, UR4, 0x1, URZ ;  /* 0x0000000104047899 */ /* 0x000fe2000800063f */
[----:B------:R-:W0:Y:S11]  /*0240*/  FENCE.VIEW.ASYNC.S ;  /* 0x00000000000073c6 */ /* 0x000e360000000000 */
[----:B0-----:R0:W1:Y:S01]  /*0250*/  SYNCS.EXCH.64 URZ, [UR8], UR4 ;  /* 0x00000004083f75b2 */ /* 0x0010620008000100 */
[----:B------:R0:W2:Y:S01]  /*0260*/  SYNCS.EXCH.64 URZ, [UR8+0x50], UR6 ;  /* 0x00005006083f75b2 */ /* 0x0000a20008000100 */
[----:B------:R0:W3:Y:S01]  /*0270*/  SYNCS.EXCH.64 URZ, [UR8+0x8], UR4 ;  /* 0x00000804083f75b2 */ /* 0x0000e20008000100 */
[----:B------:R0:W4:Y:S01]  /*0280*/  SYNCS.EXCH.64 URZ, [UR8+0x58], UR6 ;  /* 0x00005806083f75b2 */ /* 0x0001220008000100 */
[----:B------:R0:W0:Y:S01]  /*0290*/  SYNCS.EXCH.64 URZ, [UR8+0x10], UR4 ;  /* 0x00001004083f75b2 */ /* 0x0000220008000100 */
        /* <DEDUP_REMOVED lines=15> */
[----:B------:R-:W-:Y:S01]  /*0390*/  NOP ;  /* 0x0000000000007918 */ /* 0x000fe20000000000 */
.L_x_3:
[----:B0-----:R-:W-:Y:S05]  /*03a0*/  BSYNC B0 ;  /* 0x0000000000007941 */ /* 0x001fea0003800000 */
.L_x_2:
[----:B------:R-:W-:Y:S01]  /*03b0*/  SHF.R.S32.HI R7, RZ, 0x1f, R18 ;  /* 0x0000001fff077819 */ /* 0x000fe20000011412 */
[----:B------:R-:W0:Y:S01]  /*03c0*/  SHFL.IDX PT, R0, R0, RZ, 0x1f ;  /* 0x00001fff00007589 */ /* 0x000e2200000e0000 */
[----:B------:R-:W5:Y:S01]  /*03d0*/  S2UR UR8, SR_CTAID.X ;  /* 0x00000000000879c3 */ /* 0x000f620000002500 */
[----:B------:R-:W-:Y:S02]  /*03e0*/  ELECT P0, URZ, PT ;  /* 0x00000000003f782f */ /* 0x000fe40003800000 */
[----:B------:R-:W-:Y:S01]  /*03f0*/  LEA.HI R7, R7, R18, RZ, 0x7 ;  /* 0x0000001207077211 */ /* 0x000fe200078f38ff */
[----:B------:R-:W1:Y:S01]  /*0400*/  S2R R4, SR_CTAID.Y ;  /* 0x0000000000047919 */ /* 0x000e620000002600 */
[----:B------:R-:W-:Y:S01]  /*0410*/  SHF.R.S32.HI R8, RZ, 0x1f, R3 ;  /* 0x0000001fff087819 */ /* 0x000fe20000011403 */
[----:B------:R-:W-:Y:S01]  /*0420*/  ULDC UR4, c[0x0][0x150] ;  /* 0x0000540000047ab9 */ /* 0x000fe20000000800 */
[----:B------:R-:W-:Y:S01]  /*0430*/  LOP3.LUT R7, R7, 0xffffff80, RZ, 0xc0, !PT ;  /* 0xffffff8007077812 */ /* 0x000fe200078ec0ff */
[----:B------:R-:W-:Y:S01]  /*0440*/  NOP ;  /* 0x0000000000007918 */ /* 0x000fe20000000000 */
[----:B------:R-:W-:Y:S01]  /*0450*/  LEA.HI R8, R8, R3, RZ, 0x2 ;  /* 0x0000000308087211 */ /* 0x000fe200078f10ff */
[----:B------:R-:W2:Y:S01]  /*0460*/  LDC R10, c[0x0][0x144] ;  /* 0x00005100ff0a7b82 */ /* 0x000ea20000000800 */
[----:B------:R-:W-:Y:S01]  /*0470*/  NOP ;  /* 0x0000000000007918 */ /* 0x000fe20000000000 */
[----:B------:R-:W-:Y:S01]  /*0480*/  IMAD.IADD R6, R18, 0x1, -R7 ;  /* 0x0000000112067824 */ /* 0x000fe200078e0a07 */
[----:B------:R-:W-:Y:S01]  /*0490*/  LOP3.LUT R8, R8, 0x3ffffffc, RZ, 0xc0, !PT ;  /* 0x3ffffffc08087812 */ /* 0x000fe200078ec0ff */
[----:B------:R-:W-:Y:S01]  /*04a0*/  IMAD.MOV.U32 R23, RZ, RZ, 0x1 ;  /* 0x00000001ff177424 */ /* 0x000fe200078e00ff */
[----:B------:R-:W-:-:S02]  /*04b0*/  ISETP.NE.AND P3, PT, R5, RZ, PT ;  /* 0x000000ff0500720c */ /* 0x000fc40003f65270 */
[----:B------:R-:W-:Y:S01]  /*04c0*/  SHF.R.S32.HI R7, RZ, 0x1f, R6 ;  /* 0x0000001fff077819 */ /* 0x000fe20000011406 */
[----:B------:R-:W-:Y:S01]  /*04d0*/  IMAD.IADD R8, R3, 0x1, -R8 ;  /* 0x0000000103087824 */ /* 0x000fe200078e0a08 */
[----:B------:R-:W3:Y:S02]  /*04e0*/  LDC R13, c[0x0][0x140] ;  /* 0x00005000ff0d7b82 */ /* 0x000ee40000000800 */
[----:B------:R-:W-:Y:S02]  /*04f0*/  LEA.HI R7, R7, R6, RZ, 0x3 ;  /* 0x0000000607077211 */ /* 0x000fe400078f18ff */
[----:B0-----:R-:W-:Y:S02]  /*0500*/  ISETP.NE.OR P0, PT, R0, RZ, !P0 ;  /* 0x000000ff0000720c */ /* 0x001fe40004705670 */
[--C-:B------:R-:W-:Y:S02]  /*0510*/  SHF.R.S32.HI R0, RZ, 0x3, R7.reuse ;  /* 0x00000003ff007819 */ /* 0x100fe40000011407 */
[----:B------:R-:W-:-:S02]  /*0520*/  SHF.R.S32.HI R7, RZ, 0x1f, R7 ;  /* 0x0000001fff077819 */ /* 0x000fc40000011407 */
[----:B-----5:R-:W-:Y:S02]  /*0530*/  I2FP.F32.U32 R9, UR8 ;  /* 0x0000000800097c45 */ /* 0x020fe40008201000 */
[----:B------:R-:W-:-:S03]  /*0540*/  LEA.HI R7, R7, R0, RZ, 0x2 ;  /* 0x0000000007077211 */ /* 0x000fc600078f10ff */
[----:B------:R-:W-:Y:S01]  /*0550*/  FMUL R9, R9, UR4 ;  /* 0x0000000409097c20 */ /* 0x000fe20008400000 */
[----:B------:R-:W-:Y:S01]  /*0560*/  LOP3.LUT R7, R7, 0xfffffffc, RZ, 0xc0, !PT ;  /* 0xfffffffc07077812 */ /* 0x000fe200078ec0ff */
[----:B------:R-:W-:Y:S01]  /*0570*/  VOTEU.ALL UP0, P0 ;  /* 0x00000000003f7886 */ /* 0x000fe20000000000 */
[----:B-1----:R-:W-:Y:S01]  /*0580*/  I2FP.F32.U32 R3, R4 ;  /* 0x0000000400037245 */ /* 0x002fe20000201000 */
[----:B------:R-:W-:Y:S01]  /*0590*/  ULDC UR4, c[0x0][0x154] ;  /* 0x0000550000047ab9 */ /* 0x000fe20000000800 */
[----:B------:R-:W-:Y:S01]  /*05a0*/  VOTEU.ALL UP1, P0 ;  /* 0x00000000003f7886 */ /* 0x000fe20000020000 */
[----:B------:R-:W0:Y:S01]  /*05b0*/  F2I.U32.TRUNC.NTZ R9, R9 ;  /* 0x0000000900097305 */ /* 0x000e22000020f000 */
[----:B------:R-:W-:Y:S01]  /*05c0*/  IMAD.IADD R7, R0, 0x1, -R7 ;  /* 0x0000000100077824 */ /* 0x000fe200078e0a07 */
[----:B------:R-:W1:Y:S01]  /*05d0*/  @!UP0 S2UR UR7, SR_CgaCtaId ;  /* 0x00000000000789c3 */ /* 0x000e620000008800 */
[----:B------:R-:W-:Y:S01]  /*05e0*/  FMUL R12, R3, UR4 ;  /* 0x00000004030c7c20 */ /* 0x000fe20008400000 */
[----:B------:R-:W-:Y:S01]  /*05f0*/  UMOV UR4, 0x20 ;  /* 0x0000002000047882 */ /* 0x000fe20000000000 */
[----:B------:R-:W-:Y:S01]  /*0600*/  IMAD R8, R8, 0x4, R7 ;  /* 0x0000000408087824 */ /* 0x000fe200078e0207 */
[----:B------:R-:W-:Y:S01]  /*0610*/  @!UP0 UMOV UR6, 0x400 ;  /* 0x0000040000068882 */ /* 0x000fe20000000000 */
[----:B------:R-:W-:-:S04]  /*0620*/  @!UP0 UIADD3 UR4, -UR4, 0x100000, URZ ;  /* 0x0010000004048890 */ /* 0x000fc8000fffe13f */
[----:B------:R-:W-:Y:S02]  /*0630*/  @!UP0 USHF.L.U32 UR5, UR4, 0xb, URZ ;  /* 0x0000000b04058899 */ /* 0x000fe4000800063f */
[----:B------:R-:W-:Y:S01]  /*0640*/  @!UP0 USHF.L.U32 UR4, UR4, 0x1, URZ ;  /* 0x0000000104048899 */ /* 0x000fe2000800063f */
[----:B---3--:R-:W-:Y:S01]  /*0650*/  ISETP.EQ.U32.AND P2, PT, R13, 0x1, PT ;  /* 0x000000010d00780c */ /* 0x008fe20003f42070 */
[----:B------:R-:W3:Y:S01]  /*0660*/  F2I.U32.TRUNC.NTZ R12, R12 ;  /* 0x0000000c000c7305 */ /* 0x000ee2000020f000 */
[----:B------:R-:W-:Y:S01]  /*0670*/  LEA.HI R0, R8, R8, RZ, 0x1 ;  /* 0x0000000808007211 */ /* 0x000fe200078f08ff */
[----:B------:R-:W5:Y:S03]  /*0680*/  LDC R7, c[0x0][0x148] ;  /* 0x00005200ff077b82 */ /* 0x000f660000000800 */
[----:B------:R-:W-:Y:S01]  /*0690*/  LOP3.LUT R11, R0, 0xfffffffe, RZ, 0xc0, !PT ;  /* 0xfffffffe000b7812 */ /* 0x000fe200078ec0ff */
[----:B0-----:R-:W-:Y:S01]  /*06a0*/  IMAD.MOV R15, RZ, RZ, -R9 ;  /* 0x000000ffff0f7224 */ /* 0x001fe200078e0a09 */
[----:B------:R-:W-:-:S03]  /*06b0*/  SHF.R.S32.HI R9, RZ, 0x1f, R2 ;  /* 0x0000001fff097819 */ /* 0x000fc60000011402 */
[----:B--2---:R-:W-:Y:S01]  /*06c0*/  IMAD R3, R10, R15, UR8 ;  /* 0x000000080a037e24 */ /* 0x004fe2000f8e020f */
[----:B------:R-:W-:Y:S01]  /*06d0*/  LEA.HI R9, R9, R2, RZ, 0x2 ;  /* 0x0000000209097211 */ /* 0x000fe200078f10ff */
[C---:B------:R-:W-:Y:S02]  /*06e0*/  IMAD.IADD R0, R8.reuse, 0x1, -R11 ;  /* 0x0000000108007824 */ /* 0x040fe400078e0a0b */
[----:B------:R-:W-:Y:S01]  /*06f0*/  IMAD.SHL.U32 R11, R8, 0x4, RZ ;  /* 0x00000004080b7824 */ /* 0x000fe200078e00ff */
[----:B------:R-:W-:Y:S01]  /*0700*/  LOP3.LUT R9, R9, 0xfffffffc, RZ, 0xc0, !PT ;  /* 0xfffffffc09097812 */ /* 0x000fe200078ec0ff */
[----:B---3--:R-:W-:Y:S01]  /*0710*/  IMAD.MOV R21, RZ, RZ, -R12 ;  /* 0x000000ffff157224 */ /* 0x008fe200078e0a0c */
[----:B------:R-:W-:Y:S01]  /*0720*/  ISETP.NE.AND P4, PT, R0, R3, PT ;  /* 0x000000030000720c */ /* 0x000fe20003f85270 */
[----:B-1----:R-:W-:Y:S01]  /*0730*/  @!UP0 ULEA UR6, UR7, UR6, 0x18 ;  /* 0x0000000607068291 */ /* 0x002fe2000f8ec03f */
[----:B------:R-:W-:Y:S01]  /*0740*/  LOP3.LUT R22, R8, 0xc, R11, 0x78, !PT ;  /* 0x0000000c08167812 */ /* 0x000fe200078e780b */
[----:B------:R-:W-:Y:S01]  /*0750*/  IMAD.IADD R0, R2, 0x1, -R9 ;  /* 0x0000000102007824 */ /* 0x000fe200078e0a09 */
[----:B------:R-:W-:Y:S01]  /*0760*/  VOTEU.ALL UP0, P0 ;  /* 0x00000000003f7886 */ /* 0x000fe20000000000 */
[----:B------:R-:W-:Y:S01]  /*0770*/  LOP3.LUT P0, RZ, R6, 0x7, RZ, 0xc0, !PT ;  /* 0x0000000706ff7812 */ /* 0x000fe2000780c0ff */
[----:B------:R-:W-:-:S02]  /*0780*/  VIADD R6, R5, 0xffffffff ;  /* 0xffffffff05067836 */ /* 0x000fc40000000000 */
[----:B------:R-:W-:Y:S01]  /*0790*/  ISETP.NE.AND P1, PT, R0, 0x3, PT ;  /* 0x000000030000780c */ /* 0x000fe20003f25270 */
[----:B-----5:R-:W-:Y:S01]  /*07a0*/  IMAD R9, R7, R21, R4 ;  /* 0x0000001507097224 */ /* 0x020fe200078e0204 */
[----:B------:R-:W-:Y:S02]  /*07b0*/  ISETP.LT.U32.AND P0, PT, R22, 0x2, !P0 ;  /* 0x000000021600780c */ /* 0x000fe40004701070 */
[----:B------:R-:W-:Y:S01]  /*07c0*/  ISETP.EQ.OR P1, PT, R0, RZ, !P1 ;  /* 0x000000ff0000720c */ /* 0x000fe20004f22670 */
[----:B------:R-:W0:Y:S02]  /*07d0*/  FENCE.VIEW.ASYNC.S ;  /* 0x00000000000073c6 */ /* 0x000e240000000000 */
[----:B0-----:R0:W1:Y:S01]  /*07e0*/  @!UP0 SYNCS.EXCH.64 URZ, [UR6+0xb0], UR4 ;  /* 0x0000b004063f85b2 */ /* 0x0010620008000100 */
[----:B------:R-:W-:Y:S02]  /*07f0*/  @P4 LEA.HI R2, R22, R22, RZ, 0x1 ;  /* 0x0000001616024211 */ /* 0x000fe400078f08ff */
[----:B------:R-:W-:-:S02]  /*0800*/  ISETP.EQ.AND P1, PT, R5, RZ, P1 ;  /* 0x000000ff0500720c */ /* 0x000fc40000f22270 */
[----:B------:R-:W-:Y:S02]  /*0810*/  @P4 SHF.R.S32.HI R2, RZ, 0x1, R2 ;  /* 0x00000001ff024819 */ /* 0x000fe40000011402 */
[----:B------:R-:W-:Y:S02]  /*0820*/  ISETP.GE.U32.AND P6, PT, R6, 0x2, PT ;  /* 0x000000020600780c */ /* 0x000fe40003fc6070 */
[----:B------:R-:W-:Y:S02]  /*0830*/  @P4 ISETP.NE.AND P5, PT, R2, R9, PT ;  /* 0x000000090200420c */ /* 0x000fe40003fa5270 */
[----:B------:R-:W-:Y:S02]  /*0840*/  SEL R2, RZ, 0x1, !P0 ;  /* 0x00000001ff027807 */ /* 0x000fe40004000000 */
[----:B------:R-:W-:Y:S02]  /*0850*/  @P4 SEL R23, RZ, 0x1, P5 ;  /* 0x00000001ff174807 */ /* 0x000fe40002800000 */
[----:B------:R-:W-:Y:S01]  /*0860*/  SEL R19, RZ, 0x1, !P1 ;  /* 0x00000001ff137807 */ /* 0x000fe20004800000 */
[----:B------:R0:W2:Y:S01]  /*0870*/  @!UP1 SYNCS.EXCH.64 URZ, [UR6+0xb8], UR4 ;  /* 0x0000b804063f95b2 */ /* 0x0000a20008000100 */
[----:B------:R-:W-:Y:S01]  /*0880*/  LOP3.LUT R23, R23, R2, RZ, 0xc0, !PT ;  /* 0x0000000217177212 */ /* 0x000fe200078ec0ff */
[----:B------:R-:W-:Y:S01]  /*0890*/  NOP ;  /* 0x0000000000007918 */ /* 0x000fe20000000000 */
[----:B------:R-:W-:Y:S01]  /*08a0*/  SEL R19, R19, 0x2, P6 ;  /* 0x0000000213137807 */ /* 0x000fe20003000000 */
[----:B------:R-:W-:Y:S06]  /*08b0*/  @!P2 BRA `(.L_x_4) ;  /* 0x000000000008a947 */ /* 0x000fec0003800000 */
[----:B-12-4-:R-:W-:Y:S01]  /*08c0*/  UCGABAR_ARV ;  /* 0x00000000000079c7 */ /* 0x016fe20008000000 */
[----:B------:R-:W-:Y:S05]  /*08d0*/  BRA `(.L_x_5) ;  /* 0x0000000000047947 */ /* 0x000fea0003800000 */
.L_x_4:
[----:B-12-4-:R-:W-:Y:S01]  /*08e0*/  NOP ;  /* 0x0000000000007918 */ /* 0x016fe20000000000 */
.L_x_5:
[----:B------:R-:W1:Y:S01]  /*08f0*/  LDC R2, c[0x0][0x65c] ;  /* 0x00019700ff027b82 */ /* 0x000e620000000800 */
[----:B------:R-:W-:Y:S01]  /*0900*/  MOV R8, UR8 ;  /* 0x0000000800087c02 */ /* 0x000fe20008000f00 */
[----:B------:R-:W-:Y:S01]  /*0910*/  IMAD.MOV.U32 R9, RZ, RZ, RZ ;  /* 0x000000ffff097224 */ /* 0x000fe200078e00ff */
[----:B-1----:R-:W-:-:S04]  /*0920*/  ISETP.NE.AND P1, PT, R2, 0x1, PT ;  /* 0x000000010200780c */ /* 0x002fc80003f25270 */
[----:B------:R-:W-:-:S09]  /*0930*/  P2R R5, PR, RZ, 0x2 ;  /* 0x00000002ff057803 */ /* 0x000fd20000000000 */
[----:B------:R-:W1:Y:S01]  /*0940*/  @P1 LDC R17, c[0x0][0x10] ;  /* 0x00000400ff111b82 */ /* 0x000e620000000800 */
[----:B------:R-:W-:Y:S02]  /*0950*/  @P1 IMAD.MOV.U32 R5, RZ, RZ, RZ ;  /* 0x000000ffff051224 */ /* 0x000fe400078e00ff */
[----:B------:R-:W-:-:S05]  /*0960*/  @P1 IMAD.MOV.U32 R13, RZ, RZ, RZ ;  /* 0x000000ffff0d1224 */ /* 0x000fca00078e00ff */
[----:B------:R-:W2:Y:S01]  /*0970*/  @!P1 LDC R11, c[0x0][0xc] ;  /* 0x00000300ff0b9b82 */ /* 0x000ea20000000800 */
[----:B-1----:R-:W-:-:S04]  /*0980*/  @P1 IMAD.WIDE.U32 R16, R17, UR8, R4 ;  /* 0x0000000811101c25 */ /* 0x002fc8000f8e0004 */
[----:B------:R-:W-:Y:S02]  /*0990*/  @P1 IMAD.IADD R17, R17, 0x1, R13 ;  /* 0x0000000111111824 */ /* 0x000fe400078e020d */
[----:B--2---:R-:W-:-:S04]  /*09a0*/  @!P1 IMAD.WIDE.U32 R8, R4, R11, R8 ;  /* 0x0000000b04089225 */ /* 0x004fc800078e0008 */
[----:B------:R-:W-:Y:S02]  /*09b0*/  @!P1 IMAD.MOV.U32 R16, RZ, RZ, R8 ;  /* 0x000000ffff109224 */ /* 0x000fe400078e0008 */
[----:B------:R-:W-:Y:S01]  /*09c0*/  @!P1 IMAD.MOV.U32 R17, RZ, RZ, R9 ;  /* 0x000000ffff119224 */ /* 0x000fe200078e0009 */
[----:B------:R-:W-:Y:S06]  /*09d0*/  @!P2 BRA `(.L_x_6) ;  /* 0x00000000000ca947 */ /* 0x000fec0003800000 */
[----:B------:R-:W-:Y:S01]  /*09e0*/  UCGABAR_WAIT ;  /* 0x0000000000007dc7 */ /* 0x000fe20008000000 */
[----:B------:R-:W-:Y:S01]  /*09f0*/  CCTL.IVALL ;  /* 0x00000000ff00798f */ /* 0x000fe20002000000 */
[----:B------:R-:W-:Y:S05]  /*0a00*/  BRA `(.L_x_7) ;  /* 0x0000000000047947 */ /* 0x000fea0003800000 */
.L_x_6:
[----:B------:R-:W-:Y:S06]  /*0a10*/  BAR.SYNC.DEFER_BLOCKING 0x0 ;  /* 0x0000000000007b1d */ /* 0x000fec0000010000 */
.L_x_7:
[----:B------:R-:W-:Y:S05]  /*0a20*/  @!P3 BRA `(.L_x_8) ;  /* 0x00000084009cb947 */ /* 0x000fea0003800000 */
[----:B------:R-:W-:-:S13]  /*0a30*/  ISETP.GT.U32.AND P0, PT, R6, 0x1, PT ;  /* 0x000000010600780c */ /* 0x000fda0003f04070 */
[----:B0-----:R-:W-:Y:S05]  /*0a40*/  @P0 EXIT ;  /* 0x000000000000094d */ /* 0x001fea0003800000 */
[----:B------:R-:W-:Y:S01]  /*0a50*/  ULDC.64 UR4, c[0x0][0x650] ;  /* 0x0001940000047ab9 */ /* 0x000fe20000000a00 */
[----:B------:R-:W-:Y:S01]  /*0a60*/  PRMT R0, RZ, 0x7610, R0 ;  /* 0x00007610ff007816 */ /* 0x000fe20000000000 */
[----:B------:R-:W-:Y:S01]  /*0a70*/  IMAD.MOV.U32 R126, RZ, RZ, -0x1 ;  /* 0xffffffffff7e7424 */ /* 0x000fe200078e00ff */
[----:B------:R-:W-:Y:S01]  /*0a80*/  ISETP.GE.U32.AND P0, PT, R16, UR4, PT ;  /* 0x0000000410007c0c */ /* 0x000fe2000bf06070 */
[----:B------:R-:W-:Y:S02]  /*0a90*/  IMAD.MOV.U32 R123, RZ, RZ, -0x1 ;  /* 0xffffffffff7b7424 */ /* 0x000fe400078e00ff */
[----:B------:R-:W-:Y:S01]  /*0aa0*/  IMAD.MOV.U32 R121, RZ, RZ, -0x1 ;  /* 0xffffffffff797424 */ /* 0x000fe200078e00ff */
[----:B------:R-:W-:-:S13]  /*0ab0*/  ISETP.GE.U32.AND.EX P0, PT, R17, UR5, PT, P0 ;  /* 0x0000000511007c0c */ /* 0x000fda000bf06100 */
[----:B------:R-:W-:Y:S05]  /*0ac0*/  @P0 BRA `(.L_x_9) ;  /* 0x0000000400280947 */ /* 0x000fea0003800000 */
[----:B------:R-:W0:Y:S01]  /*0ad0*/  LDC.64 R24, c[0x0][0x628] ;  /* 0x00018a00ff187b82 */ /* 0x000e220000000a00 */
[----:B------:R-:W-:Y:S02]  /*0ae0*/  IMAD.MOV.U32 R8, RZ, RZ, R16 ;  /* 0x000000ffff087224 */ /* 0x000fe400078e0010 */
[----:B------:R-:W-:-:S05]  /*0af0*/  IMAD.MOV.U32 R9, RZ, RZ, R17 ;  /* 0x000000ffff097224 */ /* 0x000fca00078e0011 */
[----:B------:R-:W1:Y:S08]  /*0b00*/  LDC R0, c[0x0][0x630] ;  /* 0x00018c00ff007b82 */ /* 0x000e700000000800 */
[----:B------:R-:W2:Y:S01]  /*0b10*/  LDC.64 R26, c[0x0][0x620] ;  /* 0x00018800ff1a7b82 */ /* 0x000ea20000000a00 */
[----:B0-----:R-:W-:-:S04]  /*0b20*/  ISETP.NE.U32.AND P0, PT, R24, RZ, PT ;  /* 0x000000ff1800720c */ /* 0x001fc80003f05070 */
[----:B------:R-:W-:-:S13]  /*0b30*/  ISETP.NE.AND.EX P0, PT, R25, RZ, PT, P0 ;  /* 0x000000ff1900720c */ /* 0x000fda0003f05300 */
[----:B-12---:R-:W-:Y:S05]  /*0b40*/  @!P0 BRA `(.L_x_10) ;  /* 0x0000000000288947 */ /* 0x006fea0003800000 */
[----:B------:R-:W0:Y:S02]  /*0b50*/  LDC R13, c[0x0][0x634] ;  /* 0x00018d00ff0d7b82 */ /* 0x000e240000000800 */
[----:B0-----:R-:W-:-:S04]  /*0b60*/  IADD3 R13, P0, R16, R13, RZ ;  /* 0x0000000d100d7210 */ /* 0x001fc80007f1e0ff */
[----:B------:R-:W-:-:S05]  /*0b70*/  IADD3.X R15, RZ, R17, RZ, P0, !PT ;  /* 0x00000011ff0f7210 */ /* 0x000fca00007fe4ff */
[----:B------:R-:W-:-:S04]  /*0b80*/  IMAD.WIDE.U32 R8, R15, R24, RZ ;  /* 0x000000180f087225 */ /* 0x000fc800078e00ff */
[----:B------:R-:W-:-:S04]  /*0b90*/  IMAD.WIDE.U32 R10, P0, R13, R25, R8 ;  /* 0x000000190d0a7225 */ /* 0x000fc80007800008 */
[----:B------:R-:W-:-:S04]  /*0ba0*/  IMAD.WIDE.U32 R8, R13, R24, RZ ;  /* 0x000000180d087225 */ /* 0x000fc800078e00ff */
[----:B------:R-:W-:Y:S01]  /*0bb0*/  IMAD.X R13, RZ, RZ, RZ, P0 ;  /* 0x000000ffff0d7224 */ /* 0x000fe200000e06ff */
[----:B------:R-:W-:Y:S01]  /*0bc0*/  IADD3 RZ, P0, R9, R10, RZ ;  /* 0x0000000a09ff7210 */ /* 0x000fe20007f1e0ff */
[----:B------:R-:W-:-:S04]  /*0bd0*/  IMAD.MOV.U32 R12, RZ, RZ, R11 ;  /* 0x000000ffff0c7224 */ /* 0x000fc800078e000b */
[----:B------:R-:W-:-:S08]  /*0be0*/  IMAD.WIDE.U32.X R8, R15, R25, R12, P0 ;  /* 0x000000190f087225 */ /* 0x000fd000000e040c */
.L_x_10:
[----:B------:R-:W0:Y:S01]  /*0bf0*/  LDC.64 R24, c[0x0][0x640] ;  /* 0x00019000ff187b82 */ /* 0x000e220000000a00 */
[-CC-:B------:R-:W-:Y:S01]  /*0c00*/  SHF.R.U64 R121, R8, R0.reuse, R9.reuse ;  /* 0x0000000008797219 */ /* 0x180fe20000001209 */
[----:B------:R-:W-:Y:S01]  /*0c10*/  IMAD R30, R7, R21, R4 ;  /* 0x00000015071e7224 */ /* 0x000fe200078e0204 */
[----:B------:R-:W-:Y:S01]  /*0c20*/  SHF.R.U32.HI R0, RZ, R0, R9 ;  /* 0x00000000ff007219 */ /* 0x000fe20000011609 */
[----:B------:R-:W-:Y:S01]  /*0c30*/  IMAD.MOV.U32 R21, RZ, RZ, 0x1 ;  /* 0x00000001ff157424 */ /* 0x000fe200078e00ff */
[----:B------:R-:W-:-:S03]  /*0c40*/  IADD3 R5, P0, RZ, -R121, RZ ;  /* 0x80000079ff057210 */ /* 0x000fc60007f1e0ff */
[----:B------:R-:W1:Y:S02]  /*0c50*/  LDC R6, c[0x0][0x618] ;  /* 0x00018600ff067b82 */ /* 0x000e640000000800 */
[----:B------:R-:W-:-:S04]  /*0c60*/  IMAD.X R9, RZ, RZ, ~R0, P0 ;  /* 0x000000ffff097224 */ /* 0x000fc800000e0e00 */
[-C--:B------:R-:W-:Y:S02]  /*0c70*/  IMAD R0, R9, R26.reuse, RZ ;  /* 0x0000001a09007224 */ /* 0x080fe400078e02ff */
[----:B------:R-:W2:Y:S01]  /*0c80*/  LDC R11, c[0x0][0x608] ;  /* 0x00018200ff0b7b82 */ /* 0x000ea20000000800 */
[----:B------:R-:W-:-:S04]  /*0c90*/  IMAD.WIDE.U32 R8, R5, R26, R16 ;  /* 0x0000001a05087225 */ /* 0x000fc800078e0010 */
[----:B------:R-:W-:-:S03]  /*0ca0*/  IMAD R5, R5, R27, R0 ;  /* 0x0000001b05057224 */ /* 0x000fc600078e0200 */
[----:B------:R-:W3:Y:S01]  /*0cb0*/  LDC R12, c[0x0][0x658] ;  /* 0x00019600ff0c7b82 */ /* 0x000ee20000000800 */
[----:B0-----:R-:W-:Y:S01]  /*0cc0*/  ISETP.NE.U32.AND P0, PT, R24, RZ, PT ;  /* 0x000000ff1800720c */ /* 0x001fe20003f05070 */
[----:B------:R-:W-:Y:S02]  /*0cd0*/  IMAD.IADD R5, R9, 0x1, R5 ;  /* 0x0000000109057824 */ /* 0x000fe400078e0205 */
[----:B------:R-:W-:Y:S01]  /*0ce0*/  IMAD.MOV.U32 R9, RZ, RZ, -0x1 ;  /* 0xffffffffff097424 */ /* 0x000fe200078e00ff */
[----:B------:R-:W-:-:S03]  /*0cf0*/  ISETP.NE.AND.EX P0, PT, R25, RZ, PT, P0 ;  /* 0x000000ff1900720c */ /* 0x000fc60003f05300 */
[----:B------:R-:W0:Y:S01]  /*0d00*/  LDC R15, c[0x0][0x600] ;  /* 0x00018000ff0f7b82 */ /* 0x000e220000000800 */
[-CC-:B-1----:R-:W-:Y:S02]  /*0d10*/  SHF.R.U64 R13, R8, R6.reuse, R5.reuse ;  /* 0x00000006080d7219 */ /* 0x182fe40000001205 */
[----:B------:R-:W-:-:S05]  /*0d20*/  SHF.R.U32.HI R0, RZ, R6, R5 ;  /* 0x00000006ff007219 */ /* 0x000fca0000011605 */
[----:B------:R-:W1:Y:S01]  /*0d30*/  LDC R14, c[0x0][0x648] ;  /* 0x00019200ff0e7b82 */ /* 0x000e620000000800 */
[-CC-:B--2---:R-:W-:Y:S02]  /*0d40*/  SHF.R.U64 R27, R13, R11.reuse, R0.reuse ;  /* 0x0000000b0d1b7219 */ /* 0x184fe40000001200 */
[----:B------:R-:W-:-:S05]  /*0d50*/  SHF.R.U32.HI R5, RZ, R11, R0 ;  /* 0x0000000bff057219 */ /* 0x000fca0000011600 */
[----:B------:R-:W2:Y:S01]  /*0d60*/  LDC R20, c[0x0][0x638] ;  /* 0x00018e00ff147b82 */ /* 0x000ea20000000800 */
[-CC-:B---3--:R-:W-:Y:S02]  /*0d70*/  SHF.R.U64 R28, R27, R12.reuse, R5.reuse ;  /* 0x0000000c1b1c7219 */ /* 0x188fe40000001205 */
[-C--:B------:R-:W-:Y:S02]  /*0d80*/  SHF.L.U32 R0, R9, R12.reuse, RZ ;  /* 0x0000000c09007219 */ /* 0x080fe400000006ff */
[----:B------:R-:W-:Y:S01]  /*0d90*/  SHF.R.U32.HI R5, RZ, R12, R5 ;  /* 0x0000000cff057219 */ /* 0x000fe20000011605 */
[----:B------:R-:W-:Y:S01]  /*0da0*/  IMAD.MOV.U32 R4, RZ, RZ, R28 ;  /* 0x000000ffff047224 */ /* 0x000fe200078e001c */
[----:B------:R-:W-:Y:S01]  /*0db0*/  LOP3.LUT R10, RZ, R0, RZ, 0x33, !PT ;  /* 0x00000000ff0a7212 */ /* 0x000fe200078e33ff */
[----:B------:R-:W3:Y:S01]  /*0dc0*/  LDC R26, c[0x0][0x610] ;  /* 0x00018400ff1a7b82 */ /* 0x000ee20000000800 */
[----:B------:R-:W-:Y:S05]  /*0dd0*/  @!P0 BRA `(.L_x_11) ;  /* 0x0000000000288947 */ /* 0x000fea0003800000 */
[----:B------:R-:W4:Y:S02]  /*0de0*/  LDC R9, c[0x0][0x64c] ;  /* 0x00019300ff097b82 */ /* 0x000f240000000800 */
[----:B----4-:R-:W-:-:S05]  /*0df0*/  IADD3 R9, P0, R28, R9, RZ ;  /* 0x000000091c097210 */ /* 0x010fca0007f1e0ff */
[----:B------:R-:W-:-:S04]  /*0e00*/  IMAD.X R11, RZ, RZ, R5, P0 ;  /* 0x000000ffff0b7224 */ /* 0x000fc800000e0605 */
[----:B------:R-:W-:-:S04]  /*0e10*/  IMAD.WIDE.U32 R4, R11, R24, RZ ;  /* 0x000000180b047225 */ /* 0x000fc800078e00ff */
[----:B------:R-:W-:-:S04]  /*0e20*/  IMAD.WIDE.U32 R6, P0, R9, R25, R4 ;  /* 0x0000001909067225 */ /* 0x000fc80007800004 */
[----:B------:R-:W-:-:S04]  /*0e30*/  IMAD.WIDE.U32 R4, R9, R24, RZ ;  /* 0x0000001809047225 */ /* 0x000fc800078e00ff */
[----:B------:R-:W-:Y:S01]  /*0e40*/  IMAD.X R9, RZ, RZ, RZ, P0 ;  /* 0x000000ffff097224 */ /* 0x000fe200000e06ff */
[----:B------:R-:W-:Y:S01]  /*0e50*/  IADD3 RZ, P0, R5, R6, RZ ;  /* 0x0000000605ff7210 */ /* 0x000fe20007f1e0ff */
[----:B------:R-:W-:-:S04]  /*0e60*/  IMAD.MOV.U32 R8, RZ, RZ, R7 ;  /* 0x000000ffff087224 */ /* 0x000fc800078e0007 */
[----:B------:R-:W-:-:S08]  /*0e70*/  IMAD.WIDE.U32.X R4, R11, R25, R8, P0 ;  /* 0x000000190b047225 */ /* 0x000fd000000e0408 */
.L_x_11:
[----:B-1----:R-:W-:Y:S01]  /*0e80*/  SHF.R.U64 R4, R4, R14, R5 ;  /* 0x0000000e04047219 */ /* 0x002fe20000001205 */
[----:B0-----:R-:W-:Y:S01]  /*0e90*/  VIADD R6, R15, 0xffffffff ;  /* 0xffffffff0f067836 */ /* 0x001fe20000000000 */
[----:B------:R-:W-:Y:S02]  /*0ea0*/  SHF.L.U32 R0, R21, R12, RZ ;  /* 0x0000000c15007219 */ /* 0x000fe400000006ff */
[----:B------:R-:W-:Y:S02]  /*0eb0*/  LOP3.LUT R5, R27, R10, RZ, 0xc0, !PT ;  /* 0x0000000a1b057212 */ /* 0x000fe400078ec0ff */
[----:B------:R-:W-:Y:S02]  /*0ec0*/  IADD3 R7, -R4, RZ, RZ ;  /* 0x000000ff04077210 */ /* 0x000fe40007ffe1ff */
[----:B------:R-:W-:Y:S01]  /*0ed0*/  SEL R3, R3, R30, !P1 ;  /* 0x0000001e03037207 */ /* 0x000fe20004800000 */
[----:B------:R-:W-:Y:S01]  /*0ee0*/  IMAD R4, R0, R4, R5 ;  /* 0x0000000400047224 */ /* 0x000fe200078e0205 */
[----:B------:R-:W-:Y:S01]  /*0ef0*/  LOP3.LUT R6, R13, R6, RZ, 0xc0, !PT ;  /* 0x000000060d067212 */ /* 0x000fe200078ec0ff */
[----:B--2---:R-:W-:-:S02]  /*0f00*/  IMAD R0, R7, R20, R28 ;  /* 0x0000001407007224 */ /* 0x004fc400078e021c */
[----:B---3--:R-:W-:Y:S02]  /*0f10*/  IMAD R3, R4, R26, R3 ;  /* 0x0000001a04037224 */ /* 0x008fe400078e0203 */
[----:B------:R-:W-:Y:S02]  /*0f20*/  IMAD R126, R0, R15, R6 ;  /* 0x0000000f007e7224 */ /* 0x000fe400078e0206 */
[----:B------:R-:W-:-:S03]  /*0f30*/  IMAD.MOV.U32 R4, RZ, RZ, 0x1 ;  /* 0x00000001ff047424 */ /* 0x000fc600078e00ff */
[----:B------:R-:W-:Y:S02]  /*0f40*/  SEL R123, R126, R3, !P1 ;  /* 0x000000037e7b7207 */ /* 0x000fe40004800000 */
[----:B------:R-:W-:Y:S02]  /*0f50*/  PRMT R0, R4, 0x7610, R0 ;  /* 0x0000761004007816 */ /* 0x000fe40000000000 */
[----:B------:R-:W-:-:S07]  /*0f60*/  SEL R126, R3, R126, !P1 ;  /* 0x0000007e037e7207 */ /* 0x000fce0004800000 */
.L_x_9:
[----:B------:R-:W-:-:S08]  /*0f70*/  NOP ;  /* 0x0000000000007918 */ /* 0x000fd00000000000 */
[----:B------:R-:W0:Y:S02]  /*0f80*/  USETMAXREG.TRY_ALLOC.CTAPOOL UP0, 0xe8 ;  /* 0x000000e8000079c8 */ /* 0x000e240008000600 */
[----:B0-----:R-:W-:-:S13]  /*0f90*/  PLOP3.LUT P0, PT, PT, PT, UP0, 0x80, 0x0 ;  /* 0x000000000000781c */ /* 0x001fda0003f0f008 */
[----:B------:R-:W-:Y:S05]  /*0fa0*/  @!P0 BRA `(.L_x_9) ;  /* 0xfffffffc00f08947 */ /* 0x000fea000383ffff */
[----:B------:R-:W-:Y:S01]  /*0fb0*/  ULDC.64 UR4, c[0x0][0x598] ;  /* 0x0001660000047ab9 */ /* 0x000fe20000000a00 */
[----:B------:R-:W-:Y:S01]  /*0fc0*/  ULDC.64 UR36, c[0x0][0x208] ;  /* 0x0000820000247ab9 */ /* 0x000fe20000000a00 */
[----:B------:R-:W-:-:S04]  /*0fd0*/  ISETP.NE.U32.AND P0, PT, RZ, UR4, PT ;  /* 0x00000004ff007c0c */ /* 0x000fc8000bf05070 */
[----:B------:R-:W-:-:S13]  /*0fe0*/  ISETP.NE.AND.EX P0, PT, RZ, UR5, PT, P0 ;  /* 0x00000005ff007c0c */ /* 0x000fda000bf05300 */
[----:B------:R-:W-:Y:S05]  /*0ff0*/  @!P0 BRA `(.L_x_12) ;  /* 0x00000000001c8947 */ /* 0x000fea0003800000 */
[----:B------:R-:W0:Y:S02]  /*1000*/  LDC.64 R4, c[0x0][0x598] ;  /* 0x00016600ff047b82 */ /* 0x000e240000000a00 */
[----:B0-----:R-:W2:Y:S02]  /*1010*/  LDG.E.64 R4, desc[UR36][R4.64] ;  /* 0x0000002404047981 */ /* 0x001ea4000c1e1b00 */
[----:B--2---:R-:W-:-:S04]  /*1020*/  ISETP.NE.U32.AND P0, PT, R4, RZ, PT ;  /* 0x000000ff0400720c */ /* 0x004fc80003f05070 */
[----:B------:R-:W-:-:S13]  /*1030*/  ISETP.NE.AND.EX P0, PT, R5, RZ, PT, P0 ;  /* 0x000000ff0500720c */ /* 0x000fda0003f05300 */
[----:B------:R-:W-:Y:S05]  /*1040*/  @!P0 BRA `(.L_x_12) ;  /* 0x0000000000088947 */ /* 0x000fea0003800000 */
[----:B------:R0:W5:Y:S01]  /*1050*/  LD.E R120, desc[UR36][R4.64] ;  /* 0x0000002404787980 */ /* 0x000162000c101900 */
[----:B------:R-:W-:Y:S05]  /*1060*/  BRA `(.L_x_13) ;  /* 0x0000000000247947 */ /* 0x000fea0003800000 */
.L_x_12:
[----:B------:R-:W-:Y:S02]  /*1070*/  ULDC.64 UR4, c[0x0][0x588] ;  /* 0x0001620000047ab9 */ /* 0x000fe40000000a00 */
[----:B------:R-:W-:-:S04]  /*1080*/  ISETP.NE.U32.AND P0, PT, RZ, UR4, PT ;  /* 0x00000004ff007c0c */ /* 0x000fc8000bf05070 */
[----:B------:R-:W-:-:S13]  /*1090*/  ISETP.NE.AND.EX P0, PT, RZ, UR5, PT, P0 ;  /* 0x00000005ff007c0c */ /* 0x000fda000bf05300 */
[----:B------:R-:W-:Y:S05]  /*10a0*/  @!P0 BRA `(.L_x_14) ;  /* 0x00000000000c8947 */ /* 0x000fea0003800000 */
[----:B------:R-:W0:Y:S02]  /*10b0*/  LDC.64 R4, c[0x0][0x588] ;  /* 0x00016200ff047b82 */ /* 0x000e240000000a00 */
[----:B0-----:R1:W5:Y:S01]  /*10c0*/  LDG.E R120, desc[UR36][R4.64] ;  /* 0x0000002404787981 */ /* 0x001362000c1e1900 */
[----:B------:R-:W-:Y:S05]  /*10d0*/  BRA `(.L_x_13) ;  /* 0x0000000000087947 */ /* 0x000fea0003800000 */
.L_x_14:
[----:B------:R-:W-:Y:S02]  /*10e0*/  ULDC UR4, c[0x0][0x580] ;  /* 0x0001600000047ab9 */ /* 0x000fe40000000800 */
[----:B------:R-:W-:-:S07]  /*10f0*/  IMAD.U32 R120, RZ, RZ, UR4 ;  /* 0x00000004ff787e24 */ /* 0x000fce000f8e00ff */
.L_x_13:
[----:B------:R-:W-:Y:S02]  /*1100*/  ULDC.64 UR4, c[0x0][0x5a0] ;  /* 0x0001680000047ab9 */ /* 0x000fe40000000a00 */
[----:B------:R-:W-:-:S04]  /*1110*/  ISETP.NE.U32.AND P0, PT, RZ, UR4, PT ;  /* 0x00000004ff007c0c */ /* 0x000fc8000bf05070 */
[----:B------:R-:W-:-:S13]  /*1120*/  ISETP.NE.AND.EX P0, PT, RZ, UR5, PT, P0 ;  /* 0x00000005ff007c0c */ /* 0x000fda000bf05300 */
[----:B------:R-:W-:Y:S05]  /*1130*/  @!P0 BRA `(.L_x_15) ;  /* 0x00000000001c8947 */ /* 0x000fea0003800000 */
[----:B01----:R-:W0:Y:S02]  /*1140*/  LDC.64 R4, c[0x0][0x5a0] ;  /* 0x00016800ff047b82 */ /* 0x003e240000000a00 */
[----:B0-----:R-:W2:Y:S02]  /*1150*/  LDG.E.64 R4, desc[UR36][R4.64] ;  /* 0x0000002404047981 */ /* 0x001ea4000c1e1b00 */
[----:B--2---:R-:W-:-:S04]  /*1160*/  ISETP.NE.U32.AND P0, PT, R4, RZ, PT ;  /* 0x000000ff0400720c */ /* 0x004fc80003f05070 */
[----:B------:R-:W-:-:S13]  /*1170*/  ISETP.NE.AND.EX P0, PT, R5, RZ, PT, P0 ;  /* 0x000000ff0500720c */ /* 0x000fda0003f05300 */
[----:B------:R-:W-:Y:S05]  /*1180*/  @!P0 BRA `(.L_x_15) ;  /* 0x0000000000088947 */ /* 0x000fea0003800000 */
[----:B------:R0:W5:Y:S01]  /*1190*/  LD.E R122, desc[UR36][R4.64] ;  /* 0x00000024047a7980 */ /* 0x000162000c101900 */
[----:B------:R-:W-:Y:S05]  /*11a0*/  BRA `(.L_x_16) ;  /* 0x0000000000247947 */ /* 0x000fea0003800000 */
.L_x_15:
[----:B------:R-:W-:Y:S02]  /*11b0*/  ULDC.64 UR4, c[0x0][0x590] ;  /* 0x0001640000047ab9 */ /* 0x000fe40000000a00 */
[----:B------:R-:W-:-:S04]  /*11c0*/  ISETP.NE.U32.AND P0, PT, RZ, UR4, PT ;  /* 0x00000004ff007c0c */ /* 0x000fc8000bf05070 */
[----:B------:R-:W-:-:S13]  /*11d0*/  ISETP.NE.AND.EX P0, PT, RZ, UR5, PT, P0 ;  /* 0x00000005ff007c0c */ /* 0x000fda000bf05300 */
[----:B------:R-:W-:Y:S05]  /*11e0*/  @!P0 BRA `(.L_x_17) ;  /* 0x00000000000c8947 */ /* 0x000fea0003800000 */
[----:B01----:R-:W0:Y:S02]  /*11f0*/  LDC.64 R4, c[0x0][0x590] ;  /* 0x00016400ff047b82 */ /* 0x003e240000000a00 */
[----:B0-----:R1:W5:Y:S01]  /*1200*/  LDG.E R122, desc[UR36][R4.64] ;  /* 0x00000024047a7981 */ /* 0x001362000c1e1900 */
[----:B------:R-:W-:Y:S05]  /*1210*/  BRA `(.L_x_16) ;  /* 0x0000000000087947 */ /* 0x000fea0003800000 */
.L_x_17:
[----:B------:R-:W-:Y:S02]  /*1220*/  ULDC UR4, c[0x0][0x584] ;  /* 0x0001610000047ab9 */ /* 0x000fe40000000800 */
[----:B------:R-:W-:-:S07]  /*1230*/  IMAD.U32 R122, RZ, RZ, UR4 ;  /* 0x00000004ff7a7e24 */ /* 0x000fce000f8e00ff */
.L_x_16:
[----:B------:R-:W-:-:S13]  /*1240*/  LOP3.LUT P0, RZ, R0, 0xff, RZ, 0xc0, !PT ;  /* 0x000000ff00ff7812 */ /* 0x000fda000780c0ff */
[----:B------:R-:W-:Y:S05]  /*1250*/  @!P0 EXIT ;  /* 0x000000000000894d */ /* 0x000fea0003800000 */
[----:B------:R-:W-:Y:S01]  /*1260*/  ULDC UR4, c[0x0][0x28c] ;  /* 0x0000a30000047ab9 */ /* 0x000fe20000000800 */
[----:B------:R-:W-:Y:S01]  /*1270*/  LOP3.LUT R132, R19, 0x1, RZ, 0xfc, !PT ;  /* 0x0000000113847812 */ /* 0x000fe200078efcff */
[----:B------:R-:W-:Y:S01]  /*1280*/  UIADD3 UR4, UR4, 0x1f, URZ ;  /* 0x0000001f04047890 */ /* 0x000fe2000fffe03f */
[----:B------:R-:W-:Y:S01]  /*1290*/  UMOV UR38, URZ ;  /* 0x0000003f00267c82 */ /* 0x000fe20008000000 */
[----:B------:R-:W-:Y:S02]  /*12a0*/  UMOV UR39, URZ ;  /* 0x0000003f00277c82 */ /* 0x000fe40008000000 */
[----:B------:R-:W-:-:S04]  /*12b0*/  USHF.R.S32.HI UR5, URZ, 0x1f, UR4 ;  /* 0x0000001f3f057899 */ /* 0x000fc80008011404 */
[----:B------:R-:W-:-:S04]  /*12c0*/  ULEA.HI UR5, UR5, UR4, URZ, 0x5 ;  /* 0x0000000405057291 */ /* 0x000fc8000f8f283f */
[----:B------:R-:W-:-:S12]  /*12d0*/  USHF.R.S32.HI UR40, URZ, 0x5, UR5 ;  /* 0x000000053f287899 */ /* 0x000fd80008011405 */
.L_x_229:
[----:B------:R-:W-:Y:S01]  /*12e0*/  LOP3.LUT R0, R18, 0x80, RZ, 0xc0, !PT ;  /* 0x0000008012007812 */ /* 0x000fe200078ec0ff */
[----:B--2---:R-:W2:Y:S01]  /*12f0*/  S2UR UR7, SR_CgaCtaId ;  /* 0x00000000000779c3 */ /* 0x004ea20000008800 */
[----:B------:R-:W-:Y:S02]  /*1300*/  UMOV UR6, 0x400 ;  /* 0x0000040000067882 */ /* 0x000fe40000000000 */
[----:B------:R-:W-:-:S06]  /*1310*/  SHF.R.U32.HI R0, RZ, 0x7, R0 ;  /* 0x00000007ff007819 */ /* 0x000fcc0000011600 */
[----:B---3--:R-:W3:Y:S01]  /*1320*/  SHFL.IDX PT, R0, R0, RZ, 0x1f ;  /* 0x00001fff00007589 */ /* 0x008ee200000e0000 */
[----:B--2---:R-:W-:Y:S01]  /*1330*/  ULEA UR6, UR7, UR6, 0x18 ;  /* 0x0000000607067291 */ /* 0x004fe2000f8ec03f */
[----:B---3--:R-:W-:-:S13]  /*1340*/  R2UR UR4, R0 ;  /* 0x00000000000472ca */ /* 0x008fda00000e0000 */
[----:B------:R-:W-:-:S04]  /*1350*/  ULEA.HI UR5, UR4, UR4, URZ, 0x1 ;  /* 0x0000000404057291 */ /* 0x000fc8000f8f083f */
[----:B------:R-:W-:-:S04]  /*1360*/  ULOP3.LUT UR5, UR5, 0xffffe, URZ, 0xc0, !UPT ;  /* 0x000ffffe05057892 */ /* 0x000fc8000f8ec03f */
[----:B------:R-:W-:-:S03]  /*1370*/  UIADD3 UR5, UR4, -UR5, URZ ;  /* 0x8000000504057290 */ /* 0x000fc6000fffe03f */
[----:B------:R-:W-:Y:S01]  /*1380*/  ULDC UR4, c[0x0][0x28c] ;  /* 0x0000a30000047ab9 */ /* 0x000fe20000000800 */
[----:B------:R-:W-:Y:S01]  /*1390*/  ULEA UR5, UR5, UR6, 0xc ;  /* 0x0000000605057291 */ /* 0x000fe2000f8e603f */
[----:B------:R-:W-:-:S03]  /*13a0*/  ISETP.LT.AND P0, PT, RZ, UR4, PT ;  /* 0x00000004ff007c0c */ /* 0x000fc6000bf01270 */
[----:B------:R-:W-:-:S04]  /*13b0*/  UIADD3 UR5, UR5, 0x180, URZ ;  /* 0x0000018005057890 */ /* 0x000fc8000fffe03f */
[----:B------:R-:W-:-:S04]  /*13c0*/  USHF.R.U32.HI UR5, URZ, 0x4, UR5 ;  /* 0x000000043f057899 */ /* 0x000fc80008011605 */
[----:B------:R-:W-:Y:S02]  /*13d0*/  ULOP3.LUT UR41, UR5, 0x3fff, URZ, 0xc0, !UPT ;  /* 0x00003fff05297892 */ /* 0x000fe4000f8ec03f */
[----:B----45:R-:W-:Y:S10]  /*13e0*/  @P0 BRA `(.L_x_18) ;  /* 0x0000000000400947 */ /* 0x030ff40003800000 */
[----:B------:R-:W-:Y:S01]  /*13f0*/  MOV R0, 0x0 ;  /* 0x0000000000007802 */ /* 0x000fe20000000f00 */
[----:B------:R-:W-:Y:S01]  /*1400*/  ULDC.64 UR4, c[0x4][0x68] ;  /* 0x01001a0000047ab9 */ /* 0x000fe20000000a00 */
[----:B------:R-:W-:Y:S01]  /*1410*/  ULDC.64 UR6, c[0x4][0x8] ;  /* 0x0100020000067ab9 */ /* 0x000fe20000000a00 */
[----:B01----:R-:W-:Y:S01]  /*1420*/  IMAD.U32 R4, RZ, RZ, UR4 ;  /* 0x00000004ff047e24 */ /* 0x003fe2000f8e00ff */
[----:B------:R0:W1:Y:S01]  /*1430*/  LDC.64 R14, c[0x4][R0] ;  /* 0x01000000000e7b82 */ /* 0x0000620000000a00 */
[----:B------:R-:W-:Y:S01]  /*1440*/  IMAD.U32 R5, RZ, RZ, UR5 ;  /* 0x00000005ff057e24 */ /* 0x000fe2000f8e00ff */
[----:B------:R-:W-:Y:S01]  /*1450*/  ULDC.64 UR4, c[0x4][0x70] ;  /* 0x01001c0000047ab9 */ /* 0x000fe20000000a00 */
[----:B------:R-:W-:Y:S01]  /*1460*/  IMAD.U32 R10, RZ, RZ, UR6 ;  /* 0x00000006ff0a7e24 */ /* 0x000fe2000f8e00ff */
[----:B------:R-:W-:Y:S01]  /*1470*/  MOV R13, RZ ;  /* 0x000000ff000d7202 */ /* 0x000fe20000000f00 */
[----:B------:R-:W-:Y:S02]  /*1480*/  IMAD.U32 R6, RZ, RZ, UR4 ;  /* 0x00000004ff067e24 */ /* 0x000fe4000f8e00ff */
[----:B------:R-:W-:-:S02]  /*1490*/  IMAD.U32 R7, RZ, RZ, UR5 ;  /* 0x00000005ff077e24 */ /* 0x000fc4000f8e00ff */
[----:B------:R-:W-:Y:S02]  /*14a0*/  IMAD.U32 R11, RZ, RZ, UR7 ;  /* 0x00000007ff0b7e24 */ /* 0x000fe4000f8e00ff */
[----:B------:R-:W-:Y:S02]  /*14b0*/  IMAD.MOV.U32 R8, RZ, RZ, 0x1e1 ;  /* 0x000001e1ff087424 */ /* 0x000fe400078e00ff */
[----:B0-----:R-:W-:-:S07]  /*14c0*/  IMAD.MOV.U32 R12, RZ, RZ, 0x1 ;  /* 0x00000001ff0c7424 */ /* 0x001fce00078e00ff */
[----:B------:R-:W-:-:S07]  /*14d0*/  LEPC R20, `(.L_x_18) ;  /* 0x000000001014794e */ /* 0x000fce0000000000 */
[----:B-1---5:R-:W-:Y:S05]  /*14e0*/  CALL.ABS.NOINC R14 ;  /* 0x000000000e007343 */ /* 0x022fea0003c00000 */
.L_x_18:
[----:B------:R-:W-:-:S13]  /*14f0*/  ISETP.NE.AND P0, PT, R132, 0x3, PT ;  /* 0x000000038400780c */ /* 0x000fda0003f05270 */
[----:B------:R-:W-:Y:S05]  /*1500*/  @!P0 BRA `(.L_x_19) ;  /* 0x0000000000048947 */ /* 0x000fea0003800000 */
[----:B------:R-:W-:Y:S01]  /*1510*/  BPT.TRAP 0x1 ;  /* 0x000000040000795c */ /* 0x000fe20000300000 */
.L_x_19:
[----:B------:R-:W2:Y:S01]  /*1520*/  S2UR UR5, SR_CgaCtaId ;  /* 0x00000000000579c3 */ /* 0x000ea20000008800 */
[----:B------:R-:W-:Y:S01]  /*1530*/  UMOV UR4, 0x400 ;  /* 0x0000040000047882 */ /* 0x000fe20000000000 */
[----:B------:R-:W-:Y:S02]  /*1540*/  IMAD.U32 R0, RZ, RZ, UR38 ;  /* 0x00000026ff007e24 */ /* 0x000fe4000f8e00ff */
[----:B------:R-:W-:-:S03]  /*1550*/  IMAD.U32 R3, RZ, RZ, UR39 ;  /* 0x00000027ff037e24 */ /* 0x000fc6000f8e00ff */
[----:B------:R-:W-:Y:S01]  /*1560*/  SHF.L.U32 R0, R0, 0x1f, RZ ;  /* 0x0000001f00007819 */ /* 0x000fe200000006ff */
[----:B--2---:R-:W-:-:S06]  /*1570*/  ULEA UR4, UR5, UR4, 0x18 ;  /* 0x0000000405047291 */ /* 0x004fcc000f8ec03f */
[----:B------:R-:W-:-:S04]  /*1580*/  IMAD.U32 R6, RZ, RZ, UR4 ;  /* 0x00000004ff067e24 */ /* 0x000fc8000f8e00ff */
[----:B------:R-:W-:-:S04]  /*1590*/  IMAD R3, R3, 0x8, R6 ;  /* 0x0000000803037824 */ /* 0x000fc800078e0206 */
[----:B------:R2:W3:Y:S01]  /*15a0*/  SYNCS.PHASECHK.TRANS64.TRYWAIT P1, [R3+URZ], R0 ;  /* 0x00000000030075a7 */ /* 0x0004e2000802017f */
[----:B------:R-:W-:Y:S05]  /*15b0*/  @!P0 BRA `(.L_x_20) ;  /* 0x0000000000048947 */ /* 0x000fea0003800000 */
[----:B------:R-:W-:Y:S01]  /*15c0*/  BPT.TRAP 0x1 ;  /* 0x000000040000795c */ /* 0x000fe20000300000 */
.L_x_20:
[----:B---3--:R-:W-:Y:S05]  /*15d0*/  @P1 BRA `(.L_x_21) ;  /* 0x0000000000081947 */ /* 0x008fea0003800000 */
[----:B------:R-:W3:Y:S02]  /*15e0*/  SYNCS.PHASECHK.TRANS64.TRYWAIT P1, [R3+URZ], R0 ;  /* 0x00000000030075a7 */ /* 0x000ee4000802017f */
[----:B---3--:R-:W-:Y:S05]  /*15f0*/  @!P1 BRA `(.L_x_22) ;  /* 0x0000009000e49947 */ /* 0x008fea0003800000 */
.L_x_21:
[----:B------:R-:W-:-:S04]  /*1600*/  UISETP.LT.AND UP0, UPT, UR40, 0x1, UPT ;  /* 0x000000012800788c */ /* 0x000fc8000bf01270 */
[----:B------:R-:W-:-:S06]  /*1610*/  USEL UR4, UR40, 0x1, UP0 ;  /* 0x0000000128047887 */ /* 0x000fcc0008000000 */
[----:B--23--:R-:W-:Y:S01]  /*1620*/  IMAD.U32 R0, RZ, RZ, UR4 ;  /* 0x00000004ff007e24 */ /* 0x00cfe2000f8e00ff */
[----:B------:R-:W-:Y:S05]  /*1630*/  WARPSYNC.ALL ;  /* 0x0000000000007948 */ /* 0x000fea0003800000 */
[----:B------:R-:W-:-:S04]  /*1640*/  IADD3 R0, -R0, UR40, RZ ;  /* 0x0000002800007c10 */ /* 0x000fc8000fffe1ff */
[----:B------:R-:W-:Y:S02]  /*1650*/  ISETP.GE.AND P1, PT, R0, 0x1, PT ;  /* 0x000000010000780c */ /* 0x000fe40003f26270 */
[----:B------:R-:W-:Y:S01]  /*1660*/  R2UR UR4, R6 ;  /* 0x00000000060472ca */ /* 0x000fe200000e0000 */
[----:B------:R-:W-:Y:S01]  /*1670*/  WARPGROUP.ARRIVE ;  /* 0x00000000000079c5 */ /* 0x000fe20000000000 */
[----:B------:R-:W-:Y:S01]  /*1680*/  UMOV UR9, 0x80000020 ;  /* 0x8000002000097882 */ /* 0x000fe20000000000 */
[----:B------:R-:W-:-:S10]  /*1690*/  UMOV UR11, 0x80000020 ;  /* 0x80000020000b7882 */ /* 0x000fd40000000000 */
[----:B------:R-:W-:-:S04]  /*16a0*/  UIADD3 UR4, UR4, 0x28180, URZ ;  /* 0x0002818004047890 */ /* 0x000fc8000fffe03f */
[----:B------:R-:W-:-:S04]  /*16b0*/  USHF.R.U32.HI UR4, URZ, 0x4, UR4 ;  /* 0x000000043f047899 */ /* 0x000fc80008011604 */
[----:B------:R-:W-:Y:S02]  /*16c0*/  ULOP3.LUT UR5, UR4, 0x3fff, URZ, 0xc0, !UPT ;  /* 0x00003fff04057892 */ /* 0x000fe4000f8ec03f */
[----:B------:R-:W-:Y:S02]  /*16d0*/  ULOP3.LUT UR4, UR41, 0x10000, URZ, 0xfc, !UPT ;  /* 0x0001000029047892 */ /* 0x000fe4000f8efc3f */
[----:B------:R-:W-:Y:S02]  /*16e0*/  ULOP3.LUT UR5, UR5, 0x10000, URZ, 0xfc, !UPT ;  /* 0x0001000005057892 */ /* 0x000fe4000f8efc3f */
[----:B------:R-:W-:Y:S02]  /*16f0*/  ULEA UR6, UR39, UR4, 0xa ;  /* 0x0000000427067291 */ /* 0x000fe4000f8e503f */
[----:B------:R-:W-:-:S05]  /*1700*/  UIMAD UR7, UR39, 0x180, UR5 ;  /* 0x00000180270778a4 */ /* 0x000fca000f8e0205 */
[----:B------:R-:W-:Y:S02]  /*1710*/  UMOV UR8, UR6 ;  /* 0x0000000600087c82 */ /* 0x000fe40008000000 */
[----:B------:R-:W-:Y:S02]  /*1720*/  UMOV UR10, UR7 ;  /* 0x00000007000a7c82 */ /* 0x000fe40008000000 */
[----:B------:R-:W-:Y:S01]  /*1730*/  HGMMA.64x96x16.F32 R72, gdesc[UR8], RZ, !UPT, gsb0 ;  /* 0x01600000084879f0 */ /* 0x000fe2000c0008ff */
[----:B------:R-:W-:Y:S01]  /*1740*/  UIADD3 UR8, UR6, 0x200, URZ ;  /* 0x0000020006087890 */ /* 0x000fe2000fffe03f */
[----:B------:R-:W-:Y:S01]  /*1750*/  UMOV UR9, 0x80000020 ;  /* 0x8000002000097882 */ /* 0x000fe20000000000 */
[----:B------:R-:W-:Y:S02]  /*1760*/  WARPGROUP.DEPBAR.LE gsb0, 0x0 ;  /* 0x00008000000079c5 */ /* 0x000fe40000010000 */
[----:B------:R-:W-:-:S06]  /*1770*/  WARPGROUP.ARRIVE ;  /* 0x00000000000079c5 */ /* 0x000fcc0000000000 */
[----:B------:R-:W-:Y:S01]  /*1780*/  HGMMA.64x96x16.F32 R24, gdesc[UR8], RZ, !UPT, gsb0 ;  /* 0x01600000081879f0 */ /* 0x000fe2000c0008ff */
[----:B------:R-:W-:Y:S02]  /*1790*/  UIADD3 UR8, UR6, 0x2, URZ ;  /* 0x0000000206087890 */ /* 0x000fe4000fffe03f */
[----:B------:R-:W-:Y:S01]  /*17a0*/  UIADD3 UR10, UR7, 0x2, URZ ;  /* 0x00000002070a7890 */ /* 0x000fe2000fffe03f */
[----:B------:R-:W-:Y:S01]  /*17b0*/  UMOV UR9, 0x80000020 ;  /* 0x8000002000097882 */ /* 0x000fe20000000000 */
[----:B------:R-:W-:Y:S01]  /*17c0*/  UMOV UR11, 0x80000020 ;  /* 0x80000020000b7882 */ /* 0x000fe20000000000 */
[----:B------:R-:W-:Y:S02]  /*17d0*/  WARPGROUP.DEPBAR.LE gsb0, 0x0 ;  /* 0x00008000000079c5 */ /* 0x000fe40000010000 */
[----:B------:R-:W-:-:S06]  /*17e0*/  WARPGROUP.ARRIVE ;  /* 0x00000000000079c5 */ /* 0x000fcc0000000000 */
[----:B------:R-:W-:Y:S01]  /*17f0*/  HGMMA.64x96x16.F32 R72, gdesc[UR8], R72, gsb0 ;  /* 0x01600000084879f0 */ /* 0x000fe20008000848 */
[----:B------:R-:W-:Y:S01]  /*1800*/  UIADD3 UR8, UR6, 0x202, URZ ;  /* 0x0000020206087890 */ /* 0x000fe2000fffe03f */
[----:B------:R-:W-:Y:S01]  /*1810*/  UMOV UR9, 0x80000020 ;  /* 0x8000002000097882 */ /* 0x000fe20000000000 */
[----:B------:R-:W-:Y:S02]  /*1820*/  WARPGROUP.DEPBAR.LE gsb0, 0x0 ;  /* 0x00008000000079c5 */ /* 0x000fe40000010000 */
[----:B------:R-:W-:-:S06]  /*1830*/  WARPGROUP.ARRIVE ;  /* 0x00000000000079c5 */ /* 0x000fcc0000000000 */
[----:B------:R-:W-:Y:S03]  /*1840*/  HGMMA.64x96x16.F32 R24, gdesc[UR8], R24, gsb0 ;  /* 0x01600000081879f0 */ /* 0x000fe60008000818 */
[----:B------:R-:W-:Y:S02]  /*1850*/  WARPGROUP.DEPBAR.LE gsb0, 0x0 ;  /* 0x00008000000079c5 */ /* 0x000fe40000010000 */
[----:B------:R-:W-:Y:S05]  /*1860*/  @!P1 BRA `(.L_x_23) ;  /* 0x0000000400149947 */ /* 0x000fea0003800000 */
[----:B------:R-:W-:Y:S02]  /*1870*/  UIADD3 UR6, UR39, 0x1, URZ ;  /* 0x0000000127067890 */ /* 0x000fe4000fffe03f */
[----:B------:R-:W-:Y:S02]  /*1880*/  IMAD.U32 R3, RZ, RZ, UR39 ;  /* 0x00000027ff037e24 */ /* 0x000fe4000f8e00ff */
[----:B------:R-:W-:-:S04]  /*1890*/  UISETP.NE.AND UP0, UPT, UR6, 0xa, UPT ;  /* 0x0000000a0600788c */ /* 0x000fc8000bf05270 */
[----:B------:R-:W-:Y:S02]  /*18a0*/  USEL UR7, URZ, 0x1, UP0 ;  /* 0x000000013f077887 */ /* 0x000fe40008000000 */
[----:B------:R-:W-:Y:S02]  /*18b0*/  USEL UR6, UR6, URZ, UP0 ;  /* 0x0000003f06067287 */ /* 0x000fe40008000000 */
[----:B------:R-:W-:-:S06]  /*18c0*/  ULOP3.LUT UR7, UR38, UR7, URZ, 0x3c, !UPT ;  /* 0x0000000726077292 */ /* 0x000fcc000f8e3c3f */
[----:B------:R-:W-:-:S07]  /*18d0*/  IMAD.U32 R7, RZ, RZ, UR7 ;  /* 0x00000007ff077e24 */ /* 0x000fce000f8e00ff */
.L_x_30:
[----:B------:R-:W-:Y:S05]  /*18e0*/  @!P0 BRA `(.L_x_24) ;  /* 0x0000000000048947 */ /* 0x000fea0003800000 */
[----:B------:R-:W-:Y:S01]  /*18f0*/  BPT.TRAP 0x1 ;  /* 0x000000040000795c */ /* 0x000fe20000300000 */
.L_x_24:
[----:B------:R-:W2:Y:S01]  /*1900*/  S2UR UR8, SR_CgaCtaId ;  /* 0x00000000000879c3 */ /* 0x000ea20000008800 */
[----:B------:R-:W-:Y:S01]  /*1910*/  UMOV UR7, 0x400 ;  /* 0x0000040000077882 */ /* 0x000fe20000000000 */
[----:B01----:R-:W-:Y:S01]  /*1920*/  IMAD.U32 R5, RZ, RZ, UR6 ;  /* 0x00000006ff057e24 */ /* 0x003fe2000f8e00ff */
[----:B------:R-:W-:Y:S01]  /*1930*/  SHF.L.U32 R4, R7, 0x1f, RZ ;  /* 0x0000001f07047819 */ /* 0x000fe200000006ff */
[----:B--2---:R-:W-:-:S06]  /*1940*/  ULEA UR7, UR8, UR7, 0x18 ;  /* 0x0000000708077291 */ /* 0x004fcc000f8ec03f */
[----:B------:R-:W-:-:S04]  /*1950*/  IMAD.U32 R6, RZ, RZ, UR7 ;  /* 0x00000007ff067e24 */ /* 0x000fc8000f8e00ff */
[----:B------:R-:W-:-:S04]  /*1960*/  IMAD R5, R5, 0x8, R6 ;  /* 0x0000000805057824 */ /* 0x000fc800078e0206 */
[----:B------:R0:W1:Y:S01]  /*1970*/  SYNCS.PHASECHK.TRANS64.TRYWAIT P1, [R5+URZ], R4 ;  /* 0x00000004050075a7 */ /* 0x000062000802017f */
[----:B------:R-:W-:Y:S05]  /*1980*/  @!P0 BRA `(.L_x_25) ;  /* 0x0000000000048947 */ /* 0x000fea0003800000 */
[----:B------:R-:W-:Y:S01]  /*1990*/  BPT.TRAP 0x1 ;  /* 0x000000040000795c */ /* 0x000fe20000300000 */
.L_x_25:
[----:B-1----:R-:W-:Y:S05]  /*19a0*/  @P1 BRA `(.L_x_26) ;  /* 0x0000000000081947 */ /* 0x002fea0003800000 */
[----:B------:R-:W1:Y:S02]  /*19b0*/  SYNCS.PHASECHK.TRANS64.TRYWAIT P1, [R5+URZ], R4 ;  /* 0x00000004050075a7 */ /* 0x000e64000802017f */
[----:B-1----:R-:W-:Y:S05]  /*19c0*/  @!P1 BRA `(.L_x_27) ;  /* 0x0000009000049947 */ /* 0x002fea0003800000 */
.L_x_26:
[----:B------:R-:W-:Y:S01]  /*19d0*/  ULEA UR7, UR6, UR4, 0xa ;  /* 0x0000000406077291 */ /* 0x000fe2000f8e503f */
[----:B------:R-:W-:Y:S01]  /*19e0*/  WARPGROUP.ARRIVE ;  /* 0x00000000000079c5 */ /* 0x000fe20000000000 */
[----:B------:R-:W-:Y:S01]  /*19f0*/  UIMAD UR12, UR6, 0x180, UR5 ;  /* 0x00000180060c78a4 */ /* 0x000fe2000f8e0205 */
[----:B------:R-:W-:Y:S01]  /*1a00*/  UMOV UR9, 0x80000020 ;  /* 0x8000002000097882 */ /* 0x000fe20000000000 */
[----:B------:R-:W-:-:S03]  /*1a10*/  UMOV UR11, 0x80000020 ;  /* 0x80000020000b7882 */ /* 0x000fc60000000000 */
[----:B------:R-:W-:Y:S02]  /*1a20*/  UMOV UR8, UR7 ;  /* 0x0000000700087c82 */ /* 0x000fe40008000000 */
[----:B------:R-:W-:Y:S02]  /*1a30*/  UMOV UR10, UR12 ;  /* 0x0000000c000a7c82 */ /* 0x000fe40008000000 */
[----:B------:R-:W-:Y:S01]  /*1a40*/  HGMMA.64x96x16.F32 R72, gdesc[UR8], R72, gsb0 ;  /* 0x01600000084879f0 */ /* 0x000fe20008000848 */
[----:B------:R-:W-:Y:S01]  /*1a50*/  UIADD3 UR8, UR7, 0x200, URZ ;  /* 0x0000020007087890 */ /* 0x000fe2000fffe03f */
[----:B------:R-:W-:Y:S01]  /*1a60*/  UMOV UR9, 0x80000020 ;  /* 0x8000002000097882 */ /* 0x000fe20000000000 */
[----:B------:R-:W-:Y:S02]  /*1a70*/  WARPGROUP.DEPBAR.LE gsb0, 0x0 ;  /* 0x00008000000079c5 */ /* 0x000fe40000010000 */
[----:B------:R-:W-:-:S06]  /*1a80*/  WARPGROUP.ARRIVE ;  /* 0x00000000000079c5 */ /* 0x000fcc0000000000 */
[----:B------:R-:W-:Y:S01]  /*1a90*/  HGMMA.64x96x16.F32 R24, gdesc[UR8], R24, gsb0 ;  /* 0x01600000081879f0 */ /* 0x000fe20008000818 */
        /* <DEDUP_REMOVED lines=14> */
[----:B------:R-:W-:Y:S01]  /*1b80*/  BPT.TRAP 0x1 ;  /* 0x000000040000795c */ /* 0x000fe20000300000 */
.L_x_28:
[----:B------:R-:W-:-:S13]  /*1b90*/  ISETP.NE.AND P1, PT, R23, RZ, PT ;  /* 0x000000ff1700720c */ /* 0x000fda0003f25270 */
[----:B01----:R-:W-:-:S05]  /*1ba0*/  @P1 IMAD R4, R3, 0x8, R6 ;  /* 0x0000000803041824 */ /* 0x003fca00078e0206 */
[----:B------:R-:W-:-:S04]  /*1bb0*/  @P1 IADD3 R5, R4, 0x50, RZ ;  /* 0x0000005004051810 */ /* 0x000fc80007ffe0ff */
[----:B------:R-:W-:-:S04]  /*1bc0*/  @P1 PRMT R5, R22, 0x654, R5 ;  /* 0x0000065416051816 */ /* 0x000fc80000000005 */
[----:B------:R0:W-:Y:S01]  /*1bd0*/  @P1 SYNCS.ARRIVE.TRANS64.RED.A1T0 RZ, [R5+URZ], RZ ;  /* 0x000000ff05ff19a7 */ /* 0x0001e2000810043f */
[----:B------:R-:W-:-:S13]  /*1be0*/  ISETP.GT.U32.AND P1, PT, R19, 0x1, PT ;  /* 0x000000011300780c */ /* 0x000fda0003f24070 */
[----:B0-----:R-:W-:Y:S05]  /*1bf0*/  @P1 BRA `(.L_x_29) ;  /* 0x0000000000041947 */ /* 0x001fea0003800000 */
[----:B------:R-:W-:Y:S01]  /*1c00*/  BPT.TRAP 0x1 ;  /* 0x000000040000795c */ /* 0x000fe20000300000 */
.L_x_29:
[----:B------:R-:W-:Y:S01]  /*1c10*/  UIADD3 UR6, UR6, 0x1, URZ ;  /* 0x0000000106067890 */ /* 0x000fe2000fffe03f */
[C---:B------:R-:W-:Y:S01]  /*1c20*/  ISETP.GT.AND P2, PT, R0.reuse, 0x1, PT ;  /* 0x000000010000780c */ /* 0x040fe20003f44270 */
[----:B------:R-:W-:Y:S02]  /*1c30*/  VIADD R3, R3, 0x1 ;  /* 0x0000000103037836 */ /* 0x000fe40000000000 */
[----:B------:R-:W-:Y:S01]  /*1c40*/  UISETP.NE.AND UP0, UPT, UR6, 0xa, UPT ;  /* 0x0000000a0600788c */ /* 0x000fe2000bf05270 */
[----:B------:R-:W-:Y:S02]  /*1c50*/  VIADD R0, R0, 0xffffffff ;  /* 0xffffffff00007836 */ /* 0x000fe40000000000 */
[C---:B------:R-:W-:Y:S01]  /*1c60*/  ISETP.NE.AND P1, PT, R3.reuse, 0xa, PT ;  /* 0x0000000a0300780c */ /* 0x040fe20003f25270 */
[----:B------:R-:W-:Y:S02]  /*1c70*/  USEL UR7, URZ, 0x1, UP0 ;  /* 0x000000013f077887 */ /* 0x000fe40008000000 */
[----:B------:R-:W-:Y:S01]  /*1c80*/  USEL UR6, UR6, URZ, UP0 ;  /* 0x0000003f06067287 */ /* 0x000fe20008000000 */
[----:B------:R-:W-:-:S03]  /*1c90*/  SEL R3, R3, RZ, P1 ;  /* 0x000000ff03037207 */ /* 0x000fc60000800000 */
[----:B------:R-:W-:Y:S01]  /*1ca0*/  LOP3.LUT R7, R7, UR7, RZ, 0x3c, !PT ;  /* 0x0000000707077c12 */ /* 0x000fe2000f8e3cff */
[----:B------:R-:W-:Y:S07]  /*1cb0*/  @P2 BRA `(.L_x_30) ;  /* 0xfffffffc00082947 */ /* 0x000fee000383ffff */
.L_x_23:
[----:B------:R-:W2:Y:S02]  /*1cc0*/  LDC R0, c[0x0][0x28c] ;  /* 0x0000a300ff007b82 */ /* 0x000ea40000000800 */
[----:B--2---:R-:W-:-:S13]  /*1cd0*/  ISETP.GE.AND P1, PT, R0, 0x1, PT ;  /* 0x000000010000780c */ /* 0x004fda0003f26270 */
[----:B------:R-:W-:Y:S05]  /*1ce0*/  @!P1 BRA `(.L_x_31) ;  /* 0x0000000000509947 */ /* 0x000fea0003800000 */
[----:B------:R-:W-:Y:S05]  /*1cf0*/  @!P0 BRA `(.L_x_32) ;  /* 0x0000000000048947 */ /* 0x000fea0003800000 */
[----:B------:R-:W-:Y:S01]  /*1d00*/  BPT.TRAP 0x1 ;  /* 0x000000040000795c */ /* 0x000fe20000300000 */
.L_x_32:
[----:B------:R-:W-:Y:S01]  /*1d10*/  ISETP.NE.AND P0, PT, R23, RZ, PT ;  /* 0x000000ff1700720c */ /* 0x000fe20003f05270 */
[----:B------:R-:W-:Y:S01]  /*1d20*/  BSSY B0, `(.L_x_33) ;  /* 0x000000e000007945 */ /* 0x000fe20003800000 */
[----:B------:R-:W-:-:S11]  /*1d30*/  ISETP.GT.U32.AND P1, PT, R19, 0x1, PT ;  /* 0x000000011300780c */ /* 0x000fd60003f24070 */
[----:B------:R-:W-:Y:S05]  /*1d40*/  @!P0 BRA `(.L_x_34) ;  /* 0x00000000002c8947 */ /* 0x000fea0003800000 */
[----:B------:R-:W-:-:S04]  /*1d50*/  UISETP.LT.AND UP0, UPT, UR40, 0x1, UPT ;  /* 0x000000012800788c */ /* 0x000fc8000bf01270 */
[----:B------:R-:W-:-:S04]  /*1d60*/  USEL UR6, UR40, 0x1, UP0 ;  /* 0x0000000128067887 */ /* 0x000fc80008000000 */
[----:B------:R-:W-:-:S04]  /*1d70*/  UIADD3 UR6, UR39, UR40, -UR6 ;  /* 0x0000002827067290 */ /* 0x000fc8000fffe806 */
[----:B------:R-:W-:-:S04]  /*1d80*/  UIMAD.WIDE.U32 UR4, UR6, -0x33333333, URZ ;  /* 0xcccccccd060478a5 */ /* 0x000fc8000f8e003f */
[----:B------:R-:W-:-:S04]  /*1d90*/  USHF.R.U32.HI UR4, URZ, 0x3, UR5 ;  /* 0x000000033f047899 */ /* 0x000fc80008011605 */
[----:B------:R-:W-:-:S06]  /*1da0*/  UIMAD UR6, UR4, -0xa, UR6 ;  /* 0xfffffff6040678a4 */ /* 0x000fcc000f8e0206 */
[----:B------:R-:W-:-:S04]  /*1db0*/  IMAD.U32 R3, RZ, RZ, UR6 ;  /* 0x00000006ff037e24 */ /* 0x000fc8000f8e00ff */
[----:B------:R-:W-:-:S04]  /*1dc0*/  IMAD R0, R3, 0x8, R6 ;  /* 0x0000000803007824 */ /* 0x000fc800078e0206 */
[----:B------:R-:W-:-:S05]  /*1dd0*/  VIADD R3, R0, 0x50 ;  /* 0x0000005000037836 */ /* 0x000fca0000000000 */
[----:B------:R-:W-:-:S04]  /*1de0*/  PRMT R3, R22, 0x654, R3 ;  /* 0x0000065416037816 */ /* 0x000fc80000000003 */
[----:B------:R2:W-:Y:S03]  /*1df0*/  SYNCS.ARRIVE.TRANS64.RED.A1T0 RZ, [R3+URZ], RZ ;  /* 0x000000ff03ff79a7 */ /* 0x0005e6000810043f */
.L_x_34:
[----:B------:R-:W-:Y:S05]  /*1e00*/  BSYNC B0 ;  /* 0x0000000000007941 */ /* 0x000fea0003800000 */
.L_x_33:
[----:B------:R-:W-:Y:S05]  /*1e10*/  @P1 BRA `(.L_x_31) ;  /* 0x0000000000041947 */ /* 0x000fea0003800000 */
[----:B------:R-:W-:Y:S01]  /*1e20*/  BPT.TRAP 0x1 ;  /* 0x000000040000795c */ /* 0x000fe20000300000 */
.L_x_31:
[----:B------:R-:W3:Y:S01]  /*1e30*/  LDC R6, c[0x0][0x288] ;  /* 0x0000a200ff067b82 */ /* 0x000ee20000000800 */
[--C-:B------:R-:W-:Y:S01]  /*1e40*/  SHF.R.U32.HI R0, RZ, 0x2, R18.reuse ;  /* 0x00000002ff007819 */ /* 0x100fe20000011612 */
[----:B------:R-:W-:Y:S01]  /*1e50*/  IMAD R11, R123, 0x60, RZ ;  /* 0x000000607b0b7824 */ /* 0x000fe200078e02ff */
[----:B01----:R-:W-:Y:S01]  /*1e60*/  SHF.R.U32.HI R5, RZ, 0x7, R18 ;  /* 0x00000007ff057819 */ /* 0x003fe20000011612 */
[----:B------:R-:W-:Y:S01]  /*1e70*/  UIADD3 UR39, UR40, UR39, URZ ;  /* 0x0000002728277290 */ /* 0x000fe2000fffe03f */
[----:B------:R-:W-:Y:S01]  /*1e80*/  LOP3.LUT R4, R18, 0x60, RZ, 0xc0, !PT ;  /* 0x0000006012047812 */ /* 0x000fe200078ec0ff */
[----:B------:R-:W-:Y:S01]  /*1e90*/  ULDC UR7, c[0x0][0x284] ;  /* 0x0000a10000077ab9 */ /* 0x000fe20000000800 */
[----:B--2---:R-:W-:Y:S01]  /*1ea0*/  LOP3.LUT R3, R0, 0x7, RZ, 0xc0, !PT ;  /* 0x0000000700037812 */ /* 0x004fe200078ec0ff */
[----:B------:R-:W-:Y:S01]  /*1eb0*/  UISETP.GT.U32.AND UP0, UPT, UR39, 0x9, UPT ;  /* 0x000000092700788c */ /* 0x000fe2000bf04070 */
[----:B------:R-:W-:Y:S01]  /*1ec0*/  LOP3.LUT R0, R5, 0x1, RZ, 0xc0, !PT ;  /* 0x0000000105007812 */ /* 0x000fe200078ec0ff */
[----:B------:R-:W-:Y:S01]  /*1ed0*/  UISETP.GE.U32.AND UP1, UPT, UR40, 0xa, UPT ;  /* 0x0000000a2800788c */ /* 0x000fe2000bf26070 */
[----:B------:R-:W-:Y:S01]  /*1ee0*/  SHF.R.U32.HI R8, RZ, 0x1, R4 ;  /* 0x00000001ff087819 */ /* 0x000fe20000011604 */
[----:B------:R-:W-:Y:S01]  /*1ef0*/  UISETP.LT.U32.AND UP0, UPT, UR40, 0xa, UP0 ;  /* 0x0000000a2800788c */ /* 0x000fe20008701070 */
[----:B------:R-:W-:Y:S01]  /*1f00*/  LOP3.LUT R4, R18, 0x3, RZ, 0xc0, !PT ;  /* 0x0000000312047812 */ /* 0x000fe200078ec0ff */
[----:B------:R-:W-:Y:S01]  /*1f10*/  IMAD.SHL.U32 R10, R0, 0x40, RZ ;  /* 0x00000040000a7824 */ /* 0x000fe200078e00ff */
[----:B------:R-:W-:Y:S01]  /*1f20*/  IADD3 R5, RZ, -R8, -R3 ;  /* 0x80000008ff057210 */ /* 0x000fe20007ffe803 */
[----:B------:R-:W-:Y:S01]  /*1f30*/  ULDC.64 UR8, c[0x0][0x5d0] ;  /* 0x0001740000087ab9 */ /* 0x000fe20000000a00 */
[----:B------:R-:W-:Y:S01]  /*1f40*/  SHF.R.S32.HI R13, RZ, 0x1f, R121 ;  /* 0x0000001fff0d7819 */ /* 0x000fe20000011479 */
[----:B------:R-:W-:Y:S01]  /*1f50*/  UIMAD.WIDE.U32 UR4, UR39, -0x33333333, URZ ;  /* 0xcccccccd270478a5 */ /* 0x000fe2000f8e003f */
[----:B------:R-:W-:Y:S01]  /*1f60*/  LOP3.LUT R133, R10, 0x40, R3, 0xe2, !PT ;  /* 0x000000400a857812 */ /* 0x000fe200078ee203 */
[----:B------:R-:W-:Y:S01]  /*1f70*/  IMAD R123, R0, -0x40, R5 ;  /* 0xffffffc0007b7824 */ /* 0x000fe200078e0205 */
[----:B------:R-:W-:Y:S01]  /*1f80*/  USEL UR6, URZ, 0x1, !UP0 ;  /* 0x000000013f067887 */ /* 0x000fe2000c000000 */
[----:B------:R-:W-:Y:S01]  /*1f90*/  IMAD.SHL.U32 R0, R126, 0x100, RZ ;  /* 0x000001007e007824 */ /* 0x000fe200078e00ff */
[----:B------:R-:W-:Y:S01]  /*1fa0*/  USHF.R.U32.HI UR4, URZ, 0x3, UR5 ;  /* 0x000000033f047899 */ /* 0x000fe20008011605 */
[----:B---3--:R-:W-:Y:S01]  /*1fb0*/  IMAD R10, R4, -0x2, R6 ;  /* 0xfffffffe040a7824 */ /* 0x008fe200078e0206 */
[----:B------:R-:W-:Y:S01]  /*1fc0*/  ISETP.GE.AND P0, PT, R11, R6, PT ;  /* 0x000000060b00720c */ /* 0x000fe20003f06270 */
[----:B------:R-:W-:Y:S01]  /*1fd0*/  IMAD.SHL.U32 R6, R18, 0x2, RZ ;  /* 0x0000000212067824 */ /* 0x000fe200078e00ff */
[----:B------:R-:W-:Y:S01]  /*1fe0*/  ULOP3.LUT UR38, UR38, UR6, URZ, 0x3c, !UPT ;  /* 0x0000000626267292 */ /* 0x000fe2000f8e3c3f */
[----:B------:R-:W-:Y:S01]  /*1ff0*/  IMAD R4, R13, UR8, RZ ;  /* 0x000000080d047c24 */ /* 0x000fe2000f8e02ff */
[----:B------:R-:W-:Y:S01]  /*2000*/  ISETP.GE.OR P0, PT, R0, UR7, P0 ;  /* 0x0000000700007c0c */ /* 0x000fe20008706670 */
[----:B------:R-:W-:Y:S01]  /*2010*/  IMAD.WIDE R126, R126, 0x100, RZ ;  /* 0x000001007e7e7825 */ /* 0x000fe200078e02ff */
[----:B------:R-:W-:Y:S01]  /*2020*/  LOP3.LUT R6, R11, 0x6, R6, 0xf8, !PT ;  /* 0x000000060b067812 */ /* 0x000fe200078ef806 */
[----:B------:R-:W-:Y:S01]  /*2030*/  UIMAD UR39, UR4, -0xa, UR39 ;  /* 0xfffffff6042778a4 */ /* 0x000fe2000f8e0227 */
[----:B------:R-:W-:Y:S01]  /*2040*/  IADD3 R123, -R0, UR7, R123 ;  /* 0x00000007007b7c10 */ /* 0x000fe2000fffe17b */
[----:B------:R-:W-:Y:S01]  /*2050*/  IMAD R9, R121, UR9, R4 ;  /* 0x0000000979097c24 */ /* 0x000fe2000f8e0204 */
[----:B------:R-:W-:Y:S01]  /*2060*/  SHF.R.S32.HI R7, RZ, 0x1f, R6 ;  /* 0x0000001fff077819 */ /* 0x000fe20000011406 */
[----:B------:R-:W-:Y:S01]  /*2070*/  @UP1 ULOP3.LUT UR38, UR38, 0x1, UR4, 0x78, !UPT ;  /* 0x0000000126261892 */ /* 0x000fe2000f8e7804 */
[----:B------:R-:W-:Y:S01]  /*2080*/  LOP3.LUT R133, R126, R133, R8, 0xfe, !PT ;  /* 0x000000857e857212 */ /* 0x000fe200078efe08 */
[----:B------:R-:W-:-:S02]  /*2090*/  IMAD.IADD R0, R10, 0x1, -R11 ;  /* 0x000000010a007824 */ /* 0x000fc400078e0a0b */
[----:B------:R-:W-:-:S04]  /*20a0*/  IMAD.WIDE.U32 R4, R121, UR8, R6 ;  /* 0x0000000879047c25 */ /* 0x000fc8000f8e0006 */
[----:B------:R-:W-:Y:S01]  /*20b0*/  IMAD.IADD R9, R5, 0x1, R9 ;  /* 0x0000000105097824 */ /* 0x000fe200078e0209 */
[----:B------:R-:W-:Y:S01]  /*20c0*/  MOV R8, R4 ;  /* 0x0000000400087202 */ /* 0x000fe20000000f00 */
[----:B------:R-:W-:Y:S01]  /*20d0*/  IMAD.MOV.U32 R3, RZ, RZ, -0x1 ;  /* 0xffffffffff037424 */ /* 0x000fe200078e00ff */
[----:B------:R-:W-:Y:S06]  /*20e0*/  @P0 BRA `(.L_x_35) ;  /* 0x0000006800400947 */ /* 0x000fec0003800000 */
[----:B------:R-:W0:Y:S01]  /*20f0*/  LDC.64 R4, c[0x0][0x5c8] ;  /* 0x00017200ff047b82 */ /* 0x000e220000000a00 */
[----:B-----5:R-:W-:Y:S01]  /*2100*/  FSETP.NEU.AND P2, PT, R122, RZ, PT ;  /* 0x000000ff7a00720b */ /* 0x020fe20003f4d000 */
[----:B------:R-:W-:Y:S01]  /*2110*/  BSSY B0, `(.L_x_35) ;  /* 0x000068d000007945 */ /* 0x000fe20003800000 */
[----:B------:R-:W-:-:S04]  /*2120*/  ISETP.GT.AND P0, PT, R123, RZ, PT ;  /* 0x000000ff7b00720c */ /* 0x000fc80003f04270 */
[----:B------:R-:W-:Y:S01]  /*2130*/  ISETP.GT.AND P1, PT, R0, RZ, P0 ;  /* 0x000000ff0000720c */ /* 0x000fe20000724270 */
[-C--:B0-----:R-:W-:Y:S02]  /*2140*/  IMAD R10, R127, R4.reuse, RZ ;  /* 0x000000047f0a7224 */ /* 0x081fe400078e02ff */
[----:B------:R-:W-:-:S04]  /*2150*/  IMAD.WIDE.U32 R136, R133, R4, R8 ;  /* 0x0000000485887225 */ /* 0x000fc800078e0008 */
[----:B------:R-:W-:-:S04]  /*2160*/  IMAD R9, R133, R5, R10 ;  /* 0x0000000585097224 */ /* 0x000fc800078e020a */
[----:B------:R-:W-:Y:S01]  /*2170*/  IMAD.IADD R141, R137, 0x1, R9 ;  /* 0x00000001898d7824 */ /* 0x000fe200078e0209 */
[----:B------:R-:W-:Y:S06]  /*2180*/  @!P2 BRA `(.L_x_36) ;  /* 0x0000004c0030a947 */ /* 0x000fec0003800000 */
[----:B------:R-:W0:Y:S01]  /*2190*/  LDC.64 R20, c[0x0][0x5b8] ;  /* 0x00016e00ff147b82 */ /* 0x000e220000000a00 */
[----:B------:R-:W-:-:S07]  /*21a0*/  ULDC.64 UR4, c[0x0][0x5c0] ;  /* 0x0001700000047ab9 */ /* 0x000fce0000000a00 */
[----:B------:R-:W1:Y:S08]  /*21b0*/  LDC.64 R14, c[0x0][0x5b0] ;  /* 0x00016c00ff0e7b82 */ /* 0x000e700000000a00 */
[----:B------:R-:W2:Y:S01]  /*21c0*/  LDC.64 R8, c[0x0][0x5a8] ;  /* 0x00016a00ff087b82 */ /* 0x000ea20000000a00 */
[-C--:B0-----:R-:W-:Y:S02]  /*21d0*/  IMAD R10, R13, R20.reuse, RZ ;  /* 0x000000140d0a7224 */ /* 0x081fe400078e02ff */
[----:B------:R-:W-:-:S04]  /*21e0*/  IMAD.WIDE.U32 R12, R121, R20, R6 ;  /* 0x00000014790c7225 */ /* 0x000fc800078e0006 */
[----:B------:R-:W-:Y:S02]  /*21f0*/  IMAD R21, R121, R21, R10 ;  /* 0x0000001579157224 */ /* 0x000fe400078e020a */
[----:B-1----:R-:W-:Y:S02]  /*2200*/  IMAD R10, R127, R14, RZ ;  /* 0x0000000e7f0a7224 */ /* 0x002fe400078e02ff */
[----:B------:R-:W-:Y:S02]  /*2210*/  IMAD.IADD R11, R13, 0x1, R21 ;  /* 0x000000010d0b7824 */ /* 0x000fe400078e0215 */
[----:B------:R-:W-:Y:S02]  /*2220*/  IMAD R139, R133, R15, R10 ;  /* 0x0000000f858b7224 */ /* 0x000fe400078e020a */
[----:B------:R-:W-:-:S04]  /*2230*/  IMAD.MOV.U32 R10, RZ, RZ, R12 ;  /* 0x000000ffff0a7224 */ /* 0x000fc800078e000c */
[----:B------:R-:W-:-:S04]  /*2240*/  IMAD.WIDE.U32 R124, R133, R14, R10 ;  /* 0x0000000e857c7225 */ /* 0x000fc800078e000a */
[----:B------:R-:W-:Y:S01]  /*2250*/  IMAD.IADD R125, R125, 0x1, R139 ;  /* 0x000000017d7d7824 */ /* 0x000fe200078e028b */
[----:B--2---:R-:W-:-:S04]  /*2260*/  LEA R128, P2, R124, R8, 0x1 ;  /* 0x000000087c807211 */ /* 0x004fc800078408ff */
[----:B------:R-:W-:-:S05]  /*2270*/  LEA.HI.X R129, R124, R9, R125, 0x1, P2 ;  /* 0x000000097c817211 */ /* 0x000fca00010f0c7d */
[----:B------:R0:W2:Y:S01]  /*2280*/  @P1 LDG.E.LTC128B.U16 R137, desc[UR36][R128.64] ;  /* 0x0000002480891981 */ /* 0x0000a2000c1e1520 */
[----:B------:R-:W-:Y:S01]  /*2290*/  LEA R124, P2, R136, UR4, 0x1 ;  /* 0x00000004887c7c11 */ /* 0x000fe2000f8408ff */
[----:B------:R-:W-:Y:S01]  /*22a0*/  IMAD.WIDE.U32 R130, R133, R14, R6 ;  /* 0x0000000e85827225 */ /* 0x000fe200078e0006 */
[----:B------:R-:W-:Y:S03]  /*22b0*/  BSSY B1, `(.L_x_37) ;  /* 0x0000012000017945 */ /* 0x000fe60003800000 */
[----:B------:R-:W-:Y:S02]  /*22c0*/  IMAD.IADD R131, R139, 0x1, R131 ;  /* 0x000000018b837824 */ /* 0x000fe400078e0283 */
[----:B------:R-:W-:-:S04]  /*22d0*/  IMAD.WIDE.U32 R134, R121, R20, R130 ;  /* 0x0000001479867225 */ /* 0x000fc800078e0082 */
[----:B0-----:R-:W-:Y:S01]  /*22e0*/  IMAD.SHL.U32 R128, R14, 0x8, RZ ;  /* 0x000000080e807824 */ /* 0x001fe200078e00ff */
[----:B------:R-:W-:Y:S01]  /*22f0*/  LEA R130, P3, R134, R8, 0x1 ;  /* 0x0000000886827211 */ /* 0x000fe200078608ff */
[----:B--2---:R-:W-:-:S05]  /*2300*/  HADD2.F32 R125, -RZ, R137.H0_H0 ;  /* 0x20000089ff7d7230 */ /* 0x004fca0000004100 */
[----:B------:R-:W-:-:S04]  /*2310*/  FMUL R125, R125, R122 ;  /* 0x0000007a7d7d7220 */ /* 0x000fc80000400000 */
[----:B------:R-:W-:Y:S01]  /*2320*/  FFMA R125, R72, R120, R125 ;  /* 0x00000078487d7223 */ /* 0x000fe2000000007d */
[----:B------:R-:W-:-:S04]  /*2330*/  IMAD.IADD R72, R21, 0x1, R135 ;  /* 0x0000000115487824 */ /* 0x000fc800078e0287 */
[----:B------:R-:W-:Y:S02]  /*2340*/  F2FP.F16.F32.PACK_AB R129, RZ, R125 ;  /* 0x0000007dff81723e */ /* 0x000fe400000000ff */
[----:B------:R-:W-:Y:S02]  /*2350*/  LEA.HI.X R125, R136, UR5, R141, 0x1, P2 ;  /* 0x00000005887d7c11 */ /* 0x000fe400090f0c8d */
[----:B------:R-:W-:Y:S02]  /*2360*/  ISETP.GT.AND P2, PT, R0, 0x1, P0 ;  /* 0x000000010000780c */ /* 0x000fe40000744270 */
[--C-:B------:R-:W-:Y:S01]  /*2370*/  LEA.HI.X R131, R134, R9, R72.reuse, 0x1, P3 ;  /* 0x0000000986837211 */ /* 0x100fe200018f0c48 */
[----:B------:R0:W-:Y:S01]  /*2380*/  @P1 STG.E.U16 desc[UR36][R124.64], R129 ;  /* 0x000000817c001986 */ /* 0x0001e2000c101524 */
[----:B------:R-:W-:Y:S02]  /*2390*/  PRMT R72, R137, 0x7610, R72 ;  /* 0x0000761089487816 */ /* 0x000fe40000000048 */
[----:B0-----:R-:W-:-:S07]  /*23a0*/  SHF.L.U64.HI R129, R14, 0x3, R15 ;  /* 0x000000030e817819 */ /* 0x001fce000001020f */
[----:B------:R-:W-:Y:S05]  /*23b0*/  @!P2 BRA `(.L_x_38) ;  /* 0x000000000004a947 */ /* 0x000fea0003800000 */
[----:B------:R0:W5:Y:S02]  /*23c0*/  LDG.E.LTC128B.U16 R72, desc[UR36][R130.64+0x2] ;  /* 0x0000022482487981 */ /* 0x000164000c1e1520 */
.L_x_38:
[----:B------:R-:W-:Y:S05]  /*23d0*/  BSYNC B1 ;  /* 0x0000000000017941 */ /* 0x000fea0003800000 */
.L_x_37:
[----:B-----5:R-:W-:Y:S01]  /*23e0*/  HADD2.F32 R135, -RZ, R72.H0_H0 ;  /* 0x20000048ff877230 */ /* 0x020fe20000004100 */
[----:B------:R-:W-:Y:S01]  /*23f0*/  ISETP.GT.AND P1, PT, R123, 0x8, PT ;  /* 0x000000087b00780c */ /* 0x000fe20003f24270 */
[----:B------:R-:W-:-:S04]  /*2400*/  IMAD.WIDE.U32 R140, R133, R14, R128 ;  /* 0x0000000e858c7225 */ /* 0x000fc800078e0080 */
[----:B------:R-:W-:Y:S01]  /*2410*/  FMUL R134, R135, R122 ;  /* 0x0000007a87867220 */ /* 0x000fe20000400000 */
[----:B------:R-:W-:Y:S01]  /*2420*/  IMAD.IADD R139, R139, 0x1, R141 ;  /* 0x000000018b8b7824 */ /* 0x000fe200078e028d */
[----:B------:R-:W-:Y:S02]  /*2430*/  ISETP.GT.AND P3, PT, R0, RZ, P1 ;  /* 0x000000ff0000720c */ /* 0x000fe40000f64270 */
[----:B------:R-:W-:Y:S01]  /*2440*/  FFMA R134, R73, R120, R134 ;  /* 0x0000007849867223 */ /* 0x000fe20000000086 */
[----:B------:R-:W-:-:S04]  /*2450*/  IADD3 R73, P4, R12, R140, RZ ;  /* 0x0000008c0c497210 */ /* 0x000fc80007f9e0ff */
[----:B------:R-:W-:Y:S01]  /*2460*/  F2FP.F16.F32.PACK_AB R134, RZ, R134 ;  /* 0x00000086ff86723e */ /* 0x000fe200000000ff */
[----:B------:R-:W-:Y:S01]  /*2470*/  IMAD.X R138, R139, 0x1, R11, P4 ;  /* 0x000000018b8a7824 */ /* 0x000fe200020e060b */
[----:B------:R-:W-:-:S03]  /*2480*/  LEA R136, P4, R73, R8, 0x1 ;  /* 0x0000000849887211 */ /* 0x000fc600078808ff */
[----:B------:R1:W-:Y:S01]  /*2490*/  @P2 STG.E.U16 desc[UR36][R124.64+0x2], R134 ;  /* 0x000002867c002986 */ /* 0x0003e2000c101524 */
[----:B------:R-:W-:-:S05]  /*24a0*/  LEA.HI.X R137, R73, R9, R138, 0x1, P4 ;  /* 0x0000000949897211 */ /* 0x000fca00020f0c8a */
[----:B------:R2:W3:Y:S01]  /*24b0*/  @P3 LDG.E.LTC128B.U16 R72, desc[UR36][R136.64] ;  /* 0x0000002488483981 */ /* 0x0004e2000c1e1520 */
[----:B------:R-:W-:Y:S01]  /*24c0*/  IMAD.SHL.U32 R135, R4, 0x10, RZ ;  /* 0x0000001004877824 */ /* 0x000fe200078e00ff */
[----:B------:R-:W-:Y:S01]  /*24d0*/  IADD3 R140, P2, R6, R140, RZ ;  /* 0x0000008c068c7210 */ /* 0x000fe20007f5e0ff */
[----:B------:R-:W-:Y:S03]  /*24e0*/  BSSY B1, `(.L_x_39) ;  /* 0x0000011000017945 */ /* 0x000fe60003800000 */
[----:B------:R-:W-:Y:S01]  /*24f0*/  IADD3 R138, P4, R135, R124, RZ ;  /* 0x0000007c878a7210 */ /* 0x000fe20007f9e0ff */
[----:B------:R-:W-:Y:S01]  /*2500*/  IMAD.X R141, R7, 0x1, R139, P2 ;  /* 0x00000001078d7824 */ /* 0x000fe200010e068b */
[----:B------:R-:W-:Y:S01]  /*2510*/  ISETP.GT.AND P2, PT, R0, 0x1, P1 ;  /* 0x000000010000780c */ /* 0x000fe20000f44270 */
[----:B------:R-:W-:-:S05]  /*2520*/  IMAD.WIDE.U32 R140, R121, R20, R140 ;  /* 0x00000014798c7225 */ /* 0x000fca00078e008c */
[----:B-1----:R-:W-:Y:S02]  /*2530*/  IADD3 R134, R21, R141, RZ ;  /* 0x0000008d15867210 */ /* 0x002fe40007ffe0ff */
[----:B--2---:R-:W-:-:S04]  /*2540*/  LEA R136, P5, R140, R8, 0x1 ;  /* 0x000000088c887211 */ /* 0x004fc800078a08ff */
[----:B------:R-:W-:Y:S01]  /*2550*/  LEA.HI.X R137, R140, R9, R134, 0x1, P5 ;  /* 0x000000098c897211 */ /* 0x000fe200028f0c86 */
[----:B---3--:R-:W-:-:S05]  /*2560*/  HADD2.F32 R73, -RZ, R72.H0_H0 ;  /* 0x20000048ff497230 */ /* 0x008fca0000004100 */
[----:B------:R-:W-:-:S04]  /*2570*/  FMUL R73, R73, R122 ;  /* 0x0000007a49497220 */ /* 0x000fc80000400000 */
[----:B------:R-:W-:Y:S01]  /*2580*/  FFMA R74, R74, R120, R73 ;  /* 0x000000784a4a7223 */ /* 0x000fe20000000049 */
[----:B------:R-:W-:-:S04]  /*2590*/  SHF.L.U64.HI R73, R4, 0x4, R5 ;  /* 0x0000000404497819 */ /* 0x000fc80000010205 */
[----:B------:R-:W-:Y:S01]  /*25a0*/  F2FP.F16.F32.PACK_AB R74, RZ, R74 ;  /* 0x0000004aff4a723e */ /* 0x000fe200000000ff */
[----:B------:R-:W-:-:S05]  /*25b0*/  IMAD.X R139, R73, 0x1, R125, P4 ;  /* 0x00000001498b7824 */ /* 0x000fca00020e067d */
[----:B------:R1:W-:Y:S01]  /*25c0*/  @P3 STG.E.U16 desc[UR36][R138.64], R74 ;  /* 0x0000004a8a003986 */ /* 0x0003e2000c101524 */
[----:B------:R-:W-:Y:S05]  /*25d0*/  @!P2 BRA `(.L_x_40) ;  /* 0x000000000004a947 */ /* 0x000fea0003800000 */
[----:B------:R2:W5:Y:S02]  /*25e0*/  LDG.E.LTC128B.U16 R72, desc[UR36][R136.64+0x2] ;  /* 0x0000022488487981 */ /* 0x000564000c1e1520 */
.L_x_40:
[----:B------:R-:W-:Y:S05]  /*25f0*/  BSYNC B1 ;  /* 0x0000000000017941 */ /* 0x000fea0003800000 */
.L_x_39:
[----:B-----5:R-:W-:Y:S01]  /*2600*/  HADD2.F32 R141, -RZ, R72.H0_H0 ;  /* 0x20000048ff8d7230 */ /* 0x020fe20000004100 */
[----:B------:R-:W-:Y:S01]  /*2610*/  ISETP.GT.AND P3, PT, R0, 0x8, P0 ;  /* 0x000000080000780c */ /* 0x000fe20000764270 */
[----:B------:R-:W-:Y:S03]  /*2620*/  BSSY B1, `(.L_x_41) ;  /* 0x000000a000017945 */ /* 0x000fe60003800000 */
[----:B-1----:R-:W-:-:S04]  /*2630*/  FMUL R74, R141, R122 ;  /* 0x0000007a8d4a7220 */ /* 0x002fc80000400000 */
[----:B------:R-:W-:Y:S01]  /*2640*/  FFMA R74, R75, R120, R74 ;  /* 0x000000784b4a7223 */ /* 0x000fe2000000004a */
[----:B------:R-:W-:-:S04]  /*2650*/  @P2 IMAD.MOV.U32 R75, RZ, RZ, R139 ;  /* 0x000000ffff4b2224 */ /* 0x000fc800078e008b */
[----:B------:R-:W-:-:S04]  /*2660*/  F2FP.F16.F32.PACK_AB R74, RZ, R74 ;  /* 0x0000004aff4a723e */ /* 0x000fc800000000ff */
[----:B------:R-:W-:Y:S01]  /*2670*/  PRMT R134, R74, 0x7610, R134 ;  /* 0x000076104a867816 */ /* 0x000fe20000000086 */
[----:B------:R-:W-:-:S05]  /*2680*/  @P2 IMAD.MOV.U32 R74, RZ, RZ, R138 ;  /* 0x000000ffff4a2224 */ /* 0x000fca00078e008a */
[----:B------:R1:W-:Y:S01]  /*2690*/  @P2 STG.E.U16 desc[UR36][R74.64+0x2], R134 ;  /* 0x000002864a002986 */ /* 0x0003e2000c101524 */
[----:B------:R-:W-:Y:S05]  /*26a0*/  @!P3 BRA `(.L_x_42) ;  /* 0x000000000004b947 */ /* 0x000fea0003800000 */
[----:B------:R3:W5:Y:S02]  /*26b0*/  LDG.E.LTC128B.U16 R72, desc[UR36][R130.64+0x10] ;  /* 0x0000102482487981 */ /* 0x000764000c1e1520 */
.L_x_42:
[----:B------:R-:W-:Y:S05]  /*26c0*/  BSYNC B1 ;  /* 0x0000000000017941 */ /* 0x000fea0003800000 */
.L_x_41:
[----:B-1---5:R-:W-:Y:S01]  /*26d0*/  HADD2.F32 R75, -RZ, R72.H0_H0 ;  /* 0x20000048ff4b7230 */ /* 0x022fe20000004100 */
[----:B------:R-:W-:Y:S01]  /*26e0*/  ISETP.GT.AND P2, PT, R0, 0x9, P0 ;  /* 0x000000090000780c */ /* 0x000fe20000744270 */
[----:B------:R-:W-:Y:S01]  /*26f0*/  @P3 IMAD.MOV.U32 R74, RZ, RZ, R124 ;  /* 0x000000ffff4a3224 */ /* 0x000fe200078e007c */
[----:B------:R-:W-:Y:S02]  /*2700*/  BSSY B1, `(.L_x_43) ;  /* 0x0000009000017945 */ /* 0x000fe40003800000 */
[----:B------:R-:W-:-:S04]  /*2710*/  FMUL R75, R75, R122 ;  /* 0x0000007a4b4b7220 */ /* 0x000fc80000400000 */
[----:B------:R-:W-:-:S05]  /*2720*/  FFMA R75, R76, R120, R75 ;  /* 0x000000784c4b7223 */ /* 0x000fca000000004b */
[----:B------:R-:W-:-:S04]  /*2730*/  F2FP.F16.F32.PACK_AB R75, RZ, R75 ;  /* 0x0000004bff4b723e */ /* 0x000fc800000000ff */
[----:B------:R-:W-:Y:S01]  /*2740*/  PRMT R76, R75, 0x7610, R76 ;  /* 0x000076104b4c7816 */ /* 0x000fe2000000004c */
[----:B------:R-:W-:-:S05]  /*2750*/  @P3 IMAD.MOV.U32 R75, RZ, RZ, R125 ;  /* 0x000000ffff4b3224 */ /* 0x000fca00078e007d */
[----:B------:R1:W-:Y:S01]  /*2760*/  @P3 STG.E.U16 desc[UR36][R74.64+0x10], R76 ;  /* 0x0000104c4a003986 */ /* 0x0003e2000c101524 */
[----:B------:R-:W-:Y:S05]  /*2770*/  @!P2 BRA `(.L_x_44) ;  /* 0x000000000004a947 */ /* 0x000fea0003800000 */
[----:B------:R4:W5:Y:S02]  /*2780*/  LDG.E.LTC128B.U16 R72, desc[UR36][R130.64+0x12] ;  /* 0x0000122482487981 */ /* 0x000964000c1e1520 */
.L_x_44:
[----:B------:R-:W-:Y:S05]  /*2790*/  BSYNC B1 ;  /* 0x0000000000017941 */ /* 0x000fea0003800000 */
.L_x_43:
[----:B-1---5:R-:W-:Y:S01]  /*27a0*/  HADD2.F32 R75, -RZ, R72.H0_H0 ;  /* 0x20000048ff4b7230 */ /* 0x022fe20000004100 */
[----:B------:R-:W-:Y:S01]  /*27b0*/  ISETP.GT.AND P3, PT, R0, 0x8, P1 ;  /* 0x000000080000780c */ /* 0x000fe20000f64270 */
[----:B------:R-:W-:Y:S03]  /*27c0*/  BSSY B1, `(.L_x_45) ;  /* 0x000000a000017945 */ /* 0x000fe60003800000 */
[----:B------:R-:W-:Y:S01]  /*27d0*/  FMUL R74, R75, R122 ;  /* 0x0000007a4b4a7220 */ /* 0x000fe20000400000 */
[----:B------:R-:W-:-:S03]  /*27e0*/  @P2 IMAD.MOV.U32 R75, RZ, RZ, R125 ;  /* 0x000000ffff4b2224 */ /* 0x000fc600078e007d */
[----:B------:R-:W-:-:S05]  /*27f0*/  FFMA R74, R77, R120, R74 ;  /* 0x000000784d4a7223 */ /* 0x000fca000000004a */
[----:B------:R-:W-:-:S04]  /*2800*/  F2FP.F16.F32.PACK_AB R74, RZ, R74 ;  /* 0x0000004aff4a723e */ /* 0x000fc800000000ff */
[----:B------:R-:W-:Y:S01]  /*2810*/  PRMT R76, R74, 0x7610, R76 ;  /* 0x000076104a4c7816 */ /* 0x000fe2000000004c */
[----:B------:R-:W-:-:S05]  /*2820*/  @P2 IMAD.MOV.U32 R74, RZ, RZ, R124 ;  /* 0x000000ffff4a2224 */ /* 0x000fca00078e007c */
[----:B------:R1:W-:Y:S01]  /*2830*/  @P2 STG.E.U16 desc[UR36][R74.64+0x12], R76 ;  /* 0x0000124c4a002986 */ /* 0x0003e2000c101524 */
[----:B------:R-:W-:Y:S05]  /*2840*/  @!P3 BRA `(.L_x_46) ;  /* 0x000000000004b947 */ /* 0x000fea0003800000 */
[----:B------:R0:W5:Y:S02]  /*2850*/  LDG.E.LTC128B.U16 R72, desc[UR36][R136.64+0x10] ;  /* 0x0000102488487981 */ /* 0x000164000c1e1520 */
.L_x_46:
[----:B------:R-:W-:Y:S05]  /*2860*/  BSYNC B1 ;  /* 0x0000000000017941 */ /* 0x000fea0003800000 */
.L_x_45:
        /* <DEDUP_REMOVED lines=12> */
.L_x_48:
[----:B------:R-:W-:Y:S05]  /*2930*/  BSYNC B1 ;  /* 0x0000000000017941 */ /* 0x000fea0003800000 */
.L_x_47:
        /* <DEDUP_REMOVED lines=12> */
.L_x_50:
[----:B------:R-:W-:Y:S05]  /*2a00*/  BSYNC B1 ;  /* 0x0000000000017941 */ /* 0x000fea0003800000 */
.L_x_49:
[----:B-1---5:R-:W-:Y:S01]  /*2a10*/  HADD2.F32 R75, -RZ, R72.H0_H0 ;  /* 0x20000048ff4b7230 */ /* 0x022fe20000004100 */
[----:B------:R-:W-:Y:S01]  /*2a20*/  @P3 MOV R74, R124 ;  /* 0x0000007c004a3202 */ /* 0x000fe20000000f00 */
[----:B------:R-:W-:Y:S01]  /*2a30*/  BSSY B1, `(.L_x_51) ;  /* 0x000000a000017945 */ /* 0x000fe20003800000 */
[----:B------:R-:W-:Y:S02]  /*2a40*/  ISETP.GT.AND P2, PT, R0, 0x11, P0 ;  /* 0x000000110000780c */ /* 0x000fe40000744270 */
        /* <DEDUP_REMOVED lines=8> */
.L_x_52:
[----:B------:R-:W-:Y:S05]  /*2ad0*/  BSYNC B1 ;  /* 0x0000000000017941 */ /* 0x000fea0003800000 */
.L_x_51:
        /* <DEDUP_REMOVED lines=12> */
.L_x_54:
[----:B------:R-:W-:Y:S05]  /*2ba0*/  BSYNC B1 ;  /* 0x0000000000017941 */ /* 0x000fea0003800000 */
.L_x_53:
        /* <DEDUP_REMOVED lines=12> */
.L_x_56:
[----:B------:R-:W-:Y:S05]  /*2c70*/  BSYNC B1 ;  /* 0x0000000000017941 */ /* 0x000fea0003800000 */
.L_x_55:
        /* <DEDUP_REMOVED lines=12> */
.L_x_58:
[----:B------:R-:W-:Y:S05]  /*2d40*/  BSYNC B1 ;  /* 0x0000000000017941 */ /* 0x000fea0003800000 */
.L_x_57:
        /* <DEDUP_REMOVED lines=12> */
.L_x_60:
[----:B------:R-:W-:Y:S05]  /*2e10*/  BSYNC B1 ;  /* 0x0000000000017941 */ /* 0x000fea0003800000 */
.L_x_59:
        /* <DEDUP_REMOVED lines=12> */
.L_x_62:
[----:B------:R-:W-:Y:S05]  /*2ee0*/  BSYNC B1 ;  /* 0x0000000000017941 */ /* 0x000fea0003800000 */
.L_x_61:
        /* <DEDUP_REMOVED lines=12> */
.L_x_64:
[----:B------:R-:W-:Y:S05]  /*2fb0*/  BSYNC B1 ;  /* 0x0000000000017941 */ /* 0x000fea0003800000 */
.L_x_63:
        /* <DEDUP_REMOVED lines=12> */
.L_x_66:
[----:B------:R-:W-:Y:S05]  /*3080*/  BSYNC B1 ;  /* 0x0000000000017941 */ /* 0x000fea0003800000 */
.L_x_65:
        /* <DEDUP_REMOVED lines=12> */
.L_x_68:
[----:B------:R-:W-:Y:S05]  /*3150*/  BSYNC B1 ;  /* 0x0000000000017941 */ /* 0x000fea0003800000 */
.L_x_67:
        /* <DEDUP_REMOVED lines=12> */
.L_x_70:
[----:B------:R-:W-:Y:S05]  /*3220*/  BSYNC B1 ;  /* 0x0000000000017941 */ /* 0x000fea0003800000 */
.L_x_69:
        /* <DEDUP_REMOVED lines=12> */
.L_x_72:
[----:B------:R-:W-:Y:S05]  /*32f0*/  BSYNC B1 ;  /* 0x0000000000017941 */ /* 0x000fea0003800000 */
.L_x_71:
        /* <DEDUP_REMOVED lines=12> */
.L_x_74:
[----:B------:R-:W-:Y:S05]  /*33c0*/  BSYNC B1 ;  /* 0x0000000000017941 */ /* 0x000fea0003800000 */
.L_x_73:
        /* <DEDUP_REMOVED lines=12> */
.L_x_76:
[----:B------:R-:W-:Y:S05]  /*3490*/  BSYNC B1 ;  /* 0x0000000000017941 */ /* 0x000fea0003800000 */
.L_x_75:
        /* <DEDUP_REMOVED lines=12> */
.L_x_78:
[----:B------:R-:W-:Y:S05]  /*3560*/  BSYNC B1 ;  /* 0x0000000000017941 */ /* 0x000fea0003800000 */
.L_x_77:
        /* <DEDUP_REMOVED lines=12> */
.L_x_80:
[----:B------:R-:W-:Y:S05]  /*3630*/  BSYNC B1 ;  /* 0x0000000000017941 */ /* 0x000fea0003800000 */
.L_x_79:
        /* <DEDUP_REMOVED lines=12> */
.L_x_82:
[----:B------:R-:W-:Y:S05]  /*3700*/  BSYNC B1 ;  /* 0x0000000000017941 */ /* 0x000fea0003800000 */
.L_x_81:
        /* <DEDUP_REMOVED lines=12> */
.L_x_84:
[----:B------:R-:W-:Y:S05]  /*37d0*/  BSYNC B1 ;  /* 0x0000000000017941 */ /* 0x000fea0003800000 */
.L_x_83:
        /* <DEDUP_REMOVED lines=12> */
.L_x_86:
[----:B------:R-:W-:Y:S05]  /*38a0*/  BSYNC B1 ;  /* 0x0000000000017941 */ /* 0x000fea0003800000 */
.L_x_85:
        /* <DEDUP_REMOVED lines=12> */
.L_x_88:
[----:B------:R-:W-:Y:S05]  /*3970*/  BSYNC B1 ;  /* 0x0000000000017941 */ /* 0x000fea0003800000 */
.L_x_87:
        /* <DEDUP_REMOVED lines=12> */
.L_x_90:
[----:B------:R-:W-:Y:S05]  /*3a40*/  BSYNC B1 ;  /* 0x0000000000017941 */ /* 0x000fea0003800000 */
.L_x_89:
        /* <DEDUP_REMOVED lines=12> */
.L_x_92:
[----:B------:R-:W-:Y:S05]  /*3b10*/  BSYNC B1 ;  /* 0x0000000000017941 */ /* 0x000fea0003800000 */
.L_x_91:
        /* <DEDUP_REMOVED lines=12> */
.L_x_94:
[----:B------:R-:W-:Y:S05]  /*3be0*/  BSYNC B1 ;  /* 0x0000000000017941 */ /* 0x000fea0003800000 */
.L_x_93:
        /* <DEDUP_REMOVED lines=12> */
.L_x_96:
[----:B------:R-:W-:Y:S05]  /*3cb0*/  BSYNC B1 ;  /* 0x0000000000017941 */ /* 0x000fea0003800000 */
.L_x_95:
        /* <DEDUP_REMOVED lines=12> */
.L_x_98:
[----:B------:R-:W-:Y:S05]  /*3d80*/  BSYNC B1 ;  /* 0x0000000000017941 */ /* 0x000fea0003800000 */
.L_x_97:
        /* <DEDUP_REMOVED lines=12> */
.L_x_100:
[----:B------:R-:W-:Y:S05]  /*3e50*/  BSYNC B1 ;  /* 0x0000000000017941 */ /* 0x000fea0003800000 */
.L_x_99:
        /* <DEDUP_REMOVED lines=12> */
.L_x_102:
[----:B------:R-:W-:Y:S05]  /*3f20*/  BSYNC B1 ;  /* 0x0000000000017941 */ /* 0x000fea0003800000 */
.L_x_101:
        /* <DEDUP_REMOVED lines=12> */
.L_x_104:
[----:B------:R-:W-:Y:S05]  /*3ff0*/  BSYNC B1 ;  /* 0x0000000000017941 */ /* 0x000fea0003800000 */
.L_x_103:
        /* <DEDUP_REMOVED lines=12> */
.L_x_106:
[----:B------:R-:W-:Y:S05]  /*40c0*/  BSYNC B1 ;  /* 0x0000000000017941 */ /* 0x000fea0003800000 */
.L_x_105:
        /* <DEDUP_REMOVED lines=12> */
.L_x_108:
[----:B------:R-:W-:Y:S05]  /*4190*/  BSYNC B1 ;  /* 0x0000000000017941 */ /* 0x000fea0003800000 */
.L_x_107:
        /* <DEDUP_REMOVED lines=12> */
.L_x_110:
[----:B------:R-:W-:Y:S05]  /*4260*/  BSYNC B1 ;  /* 0x0000000000017941 */ /* 0x000fea0003800000 */
.L_x_109:
        /* <DEDUP_REMOVED lines=12> */
.L_x_112:
[----:B------:R-:W-:Y:S05]  /*4330*/  BSYNC B1 ;  /* 0x0000000000017941 */ /* 0x000fea0003800000 */
.L_x_111:
        /* <DEDUP_REMOVED lines=12> */
.L_x_114:
[----:B------:R-:W-:Y:S05]  /*4400*/  BSYNC B1 ;  /* 0x0000000000017941 */ /* 0x000fea0003800000 */
.L_x_113:
        /* <DEDUP_REMOVED lines=12> */
.L_x_116:
[----:B------:R-:W-:Y:S05]  /*44d0*/  BSYNC B1 ;  /* 0x0000000000017941 */ /* 0x000fea0003800000 */
.L_x_115:
        /* <DEDUP_REMOVED lines=12> */
.L_x_118:
[----:B------:R-:W-:Y:S05]  /*45a0*/  BSYNC B1 ;  /* 0x0000000000017941 */ /* 0x000fea0003800000 */
.L_x_117:
        /* <DEDUP_REMOVED lines=12> */
.L_x_120:
[----:B------:R-:W-:Y:S05]  /*4670*/  BSYNC B1 ;  /* 0x0000000000017941 */ /* 0x000fea0003800000 */
.L_x_119:
        /* <DEDUP_REMOVED lines=12> */
.L_x_122:
[----:B------:R-:W-:Y:S05]  /*4740*/  BSYNC B1 ;  /* 0x0000000000017941 */ /* 0x000fea0003800000 */
.L_x_121:
        /* <DEDUP_REMOVED lines=12> */
.L_x_124:
[----:B------:R-:W-:Y:S05]  /*4810*/  BSYNC B1 ;  /* 0x0000000000017941 */ /* 0x000fea0003800000 */
.L_x_123:
        /* <DEDUP_REMOVED lines=12> */
.L_x_126:
[----:B------:R-:W-:Y:S05]  /*48e0*/  BSYNC B1 ;  /* 0x0000000000017941 */ /* 0x000fea0003800000 */
.L_x_125:
[----:B-1---5:R-:W-:Y:S01]  /*48f0*/  HADD2.F32 R75, -RZ, R72.H0_H0 ;  /* 0x20000048ff4b7230 */ /* 0x022fe20000004100 */
[----:B------:R-:W-:Y:S01]  /*4900*/  ISETP.GT.AND P1, PT, R0, 0x59, P1 ;  /* 0x000000590000780c */ /* 0x000fe20000f24270 */
[----:B------:R-:W-:Y:S01]  /*4910*/  @P2 IMAD.MOV.U32 R74, RZ, RZ, R138 ;  /* 0x000000ffff4a2224 */ /* 0x000fe200078e008a */
[----:B------:R-:W-:Y:S01]  /*4920*/  BSSY B1, `(.L_x_127) ;  /* 0x000000a000017945 */ /* 0x000fe20003800000 */
[----:B------:R-:W-:Y:S01]  /*4930*/  IADD3 R133, P0, R133, 0x80, RZ ;  /* 0x0000008085857810 */ /* 0x000fe20007f1e0ff */
        /* <DEDUP_REMOVED lines=8> */
.L_x_128:
[----:B------:R-:W-:Y:S05]  /*49c0*/  BSYNC B1 ;  /* 0x0000000000017941 */ /* 0x000fea0003800000 */
.L_x_127:
[----:B-1---5:R-:W-:Y:S01]  /*49d0*/  HADD2.F32 R75, -RZ, R72.H0_H0 ;  /* 0x20000048ff4b7230 */ /* 0x022fe20000004100 */
[----:B------:R-:W-:Y:S01]  /*49e0*/  BSSY B1, `(.L_x_129) ;  /* 0x0000011000017945 */ /* 0x000fe20003800000 */
[----:B------:R-:W-:Y:S01]  /*49f0*/  IMAD.X R127, RZ, RZ, R127, P0 ;  /* 0x000000ffff7f7224 */ /* 0x000fe200000e067f */
[----:B------:R-:W-:Y:S02]  /*4a00*/  ISETP.GT.AND P0, PT, R123, 0x80, PT ;  /* 0x000000807b00780c */ /* 0x000fe40003f04270 */
[----:B------:R-:W-:Y:S01]  /*4a10*/  FMUL R74, R75, R122 ;  /* 0x0000007a4b4a7220 */ /* 0x000fe20000400000 */
[----:B------:R-:W-:Y:S01]  /*4a20*/  IMAD R76, R127, R14, RZ ;  /* 0x0000000e7f4c7224 */ /* 0x000fe200078e02ff */
[----:B------:R-:W-:Y:S02]  /*4a30*/  ISETP.GT.AND P3, PT, R0, RZ, P0 ;  /* 0x000000ff0000720c */ /* 0x000fe40000764270 */
[----:B------:R-:W-:Y:S01]  /*4a40*/  FFMA R119, R119, R120, R74 ;  /* 0x0000007877777223 */ /* 0x000fe2000000004a */
[----:B------:R-:W-:-:S02]  /*4a50*/  IMAD R81, R133, R15, R76 ;  /* 0x0000000f85517224 */ /* 0x000fc400078e024c */
[----:B------:R-:W-:Y:S02]  /*4a60*/  IMAD.WIDE.U32 R74, R133, R14, R10 ;  /* 0x0000000e854a7225 */ /* 0x000fe400078e000a */
[----:B------:R-:W-:Y:S02]  /*4a70*/  F2FP.F16.F32.PACK_AB R119, RZ, R119 ;  /* 0x00000077ff77723e */ /* 0x000fe400000000ff */
[----:B------:R-:W-:Y:S01]  /*4a80*/  IMAD.IADD R15, R75, 0x1, R81 ;  /* 0x000000014b0f7824 */ /* 0x000fe200078e0251 */
[C---:B------:R-:W-:Y:S02]  /*4a90*/  LEA R76, P2, R74.reuse, R8, 0x1 ;  /* 0x000000084a4c7211 */ /* 0x040fe400078408ff */
[----:B------:R1:W-:Y:S02]  /*4aa0*/  @P1 STG.E.U16 desc[UR36][R138.64+0xb2], R119 ;  /* 0x0000b2778a001986 */ /* 0x0003e4000c101524 */
[----:B------:R-:W-:Y:S01]  /*4ab0*/  LEA.HI.X R77, R74, R9, R15, 0x1, P2 ;  /* 0x000000094a4d7211 */ /* 0x000fe200010f0c0f */
[----:B------:R-:W-:Y:S01]  /*4ac0*/  IMAD.WIDE.U32 R74, R133, R14, R6 ;  /* 0x0000000e854a7225 */ /* 0x000fe200078e0006 */
[----:B------:R-:W-:Y:S07]  /*4ad0*/  @!P3 BRA `(.L_x_130) ;  /* 0x000000000004b947 */ /* 0x000fee0003800000 */
[----:B------:R0:W5:Y:S02]  /*4ae0*/  LDG.E.LTC128B.U16 R72, desc[UR36][R76.64] ;  /* 0x000000244c487981 */ /* 0x000164000c1e1520 */
.L_x_130:
[----:B------:R-:W-:Y:S05]  /*4af0*/  BSYNC B1 ;  /* 0x0000000000017941 */ /* 0x000fea0003800000 */
.L_x_129:
[----:B-----5:R-:W-:Y:S01]  /*4b00*/  HADD2.F32 R15, -RZ, R72.H0_H0 ;  /* 0x20000048ff0f7230 */ /* 0x020fe20000004100 */
[----:B0-----:R-:W-:Y:S01]  /*4b10*/  LEA R76, P1, R4, R124, 0x8 ;  /* 0x0000007c044c7211 */ /* 0x001fe200078240ff */
[----:B------:R-:W-:Y:S01]  /*4b20*/  IMAD.IADD R75, R81, 0x1, R75 ;  /* 0x00000001514b7824 */ /* 0x000fe200078e024b */
[----:B------:R-:W-:Y:S01]  /*4b30*/  ISETP.GT.AND P2, PT, R0, 0x1, P0 ;  /* 0x000000010000780c */ /* 0x000fe20000744270 */
[----:B------:R-:W-:Y:S01]  /*4b40*/  BSSY B1, `(.L_x_131) ;  /* 0x000000c000017945 */ /* 0x000fe20003800000 */
[----:B------:R-:W-:Y:S01]  /*4b50*/  FMUL R15, R15, R122 ;  /* 0x0000007a0f0f7220 */ /* 0x000fe20000400000 */
[----:B------:R-:W-:Y:S01]  /*4b60*/  LEA.HI.X R77, R4, R125, R5, 0x8, P1 ;  /* 0x0000007d044d7211 */ /* 0x000fe200008f4405 */
[----:B------:R-:W-:-:S04]  /*4b70*/  IMAD.WIDE.U32 R78, R121, R20, R74 ;  /* 0x00000014794e7225 */ /* 0x000fc800078e004a */
[----:B------:R-:W-:Y:S01]  /*4b80*/  FFMA R15, R24, R120, R15 ;  /* 0x00000078180f7223 */ /* 0x000fe2000000000f */
[----:B------:R-:W-:Y:S01]  /*4b90*/  IMAD.IADD R24, R21, 0x1, R79 ;  /* 0x0000000115187824 */ /* 0x000fe200078e024f */
[----:B------:R-:W-:-:S03]  /*4ba0*/  LEA R74, P4, R78, R8, 0x1 ;  /* 0x000000084e4a7211 */ /* 0x000fc600078808ff */
[----:B------:R-:W-:Y:S02]  /*4bb0*/  F2FP.F16.F32.PACK_AB R15, RZ, R15 ;  /* 0x0000000fff0f723e */ /* 0x000fe400000000ff */
[----:B------:R-:W-:-:S03]  /*4bc0*/  LEA.HI.X R75, R78, R9, R24, 0x1, P4 ;  /* 0x000000094e4b7211 */ /* 0x000fc600020f0c18 */
[----:B------:R0:W-:Y:S01]  /*4bd0*/  @P3 STG.E.U16 desc[UR36][R76.64], R15 ;  /* 0x0000000f4c003986 */ /* 0x0001e2000c101524 */
[----:B------:R-:W-:Y:S05]  /*4be0*/  @!P2 BRA `(.L_x_132) ;  /* 0x000000000004a947 */ /* 0x000fea0003800000 */
[----:B------:R0:W5:Y:S02]  /*4bf0*/  LDG.E.LTC128B.U16 R72, desc[UR36][R74.64+0x2] ;  /* 0x000002244a487981 */ /* 0x000164000c1e1520 */
.L_x_132:
[----:B------:R-:W-:Y:S05]  /*4c00*/  BSYNC B1 ;  /* 0x0000000000017941 */ /* 0x000fea0003800000 */
.L_x_131:
[----:B-----5:R-:W-:Y:S01]  /*4c10*/  HADD2.F32 R5, -RZ, R72.H0_H0 ;  /* 0x20000048ff057230 */ /* 0x020fe20000004100 */
[----:B------:R-:W-:Y:S01]  /*4c20*/  ISETP.GT.AND P1, PT, R123, 0x88, PT ;  /* 0x000000887b00780c */ /* 0x000fe20003f24270 */
[----:B0-----:R-:W-:Y:S01]  /*4c30*/  IMAD.WIDE.U32 R14, R133, R14, R128 ;  /* 0x0000000e850e7225 */ /* 0x001fe200078e0080 */
[----:B------:R-:W-:Y:S03]  /*4c40*/  BSSY B1, `(.L_x_133) ;  /* 0x0000011000017945 */ /* 0x000fe60003800000 */
[----:B------:R-:W-:Y:S01]  /*4c50*/  FMUL R4, R5, R122 ;  /* 0x0000007a05047220 */ /* 0x000fe20000400000 */
[----:B------:R-:W-:Y:S01]  /*4c60*/  IMAD.IADD R81, R81, 0x1, R15 ;  /* 0x0000000151517824 */ /* 0x000fe200078e020f */
[----:B------:R-:W-:Y:S02]  /*4c70*/  IADD3 R12, P5, R12, R14, RZ ;  /* 0x0000000e0c0c7210 */ /* 0x000fe40007fbe0ff */
[----:B------:R-:W-:Y:S01]  /*4c80*/  FFMA R4, R25, R120, R4 ;  /* 0x0000007819047223 */ /* 0x000fe20000000004 */
[----:B------:R-:W-:-:S02]  /*4c90*/  IADD3 R10, P4, R6, R14, RZ ;  /* 0x0000000e060a7210 */ /* 0x000fc40007f9e0ff */
[----:B------:R-:W-:Y:S01]  /*4ca0*/  IMAD.X R5, R81, 0x1, R11, P5 ;  /* 0x0000000151057824 */ /* 0x000fe200028e060b */
[----:B------:R-:W-:Y:S02]  /*4cb0*/  ISETP.GT.AND P3, PT, R0, RZ, P1 ;  /* 0x000000ff0000720c */ /* 0x000fe40000f64270 */
[----:B------:R-:W-:Y:S02]  /*4cc0*/  F2FP.F16.F32.PACK_AB R13, RZ, R4 ;  /* 0x00000004ff0d723e */ /* 0x000fe400000000ff */
[C---:B------:R-:W-:Y:S02]  /*4cd0*/  LEA R4, P5, R12.reuse, R8, 0x1 ;  /* 0x000000080c047211 */ /* 0x040fe400078a08ff */
[----:B------:R-:W-:Y:S01]  /*4ce0*/  PRMT R14, R13, 0x7610, R14 ;  /* 0x000076100d0e7816 */ /* 0x000fe2000000000e */
[----:B------:R-:W-:Y:S01]  /*4cf0*/  @P2 IMAD.MOV.U32 R13, RZ, RZ, R77 ;  /* 0x000000ffff0d2224 */ /* 0x000fe200078e004d */
[----:B------:R-:W-:Y:S02]  /*4d00*/  LEA.HI.X R5, R12, R9, R5, 0x1, P5 ;  /* 0x000000090c057211 */ /* 0x000fe400028f0c05 */
[----:B------:R-:W-:-:S05]  /*4d10*/  @P2 MOV R12, R76 ;  /* 0x0000004c000c2202 */ /* 0x000fca0000000f00 */
[----:B------:R0:W-:Y:S01]  /*4d20*/  @P2 STG.E.U16 desc[UR36][R12.64+0x2], R14 ;  /* 0x0000020e0c002986 */ /* 0x0001e2000c101524 */
[----:B------:R-:W-:Y:S05]  /*4d30*/  @!P3 BRA `(.L_x_134) ;  /* 0x000000000004b947 */ /* 0x000fea0003800000 */
[----:B------:R0:W5:Y:S02]  /*4d40*/  LDG.E.LTC128B.U16 R72, desc[UR36][R4.64] ;  /* 0x0000002404487981 */ /* 0x000164000c1e1520 */
.L_x_134:
[----:B------:R-:W-:Y:S05]  /*4d50*/  BSYNC B1 ;  /* 0x0000000000017941 */ /* 0x000fea0003800000 */
.L_x_133:
[----:B0----5:R-:W-:Y:S01]  /*4d60*/  HADD2.F32 R5, -RZ, R72.H0_H0 ;  /* 0x20000048ff057230 */ /* 0x021fe20000004100 */
[----:B------:R-:W-:Y:S01]  /*4d70*/  ISETP.GT.AND P2, PT, R0, 0x1, P1 ;  /* 0x000000010000780c */ /* 0x000fe20000f44270 */
[----:B------:R-:W-:Y:S01]  /*4d80*/  IMAD.X R11, R7, 0x1, R81, P4 ;  /* 0x00000001070b7824 */ /* 0x000fe200020e0651 */
[----:B------:R-:W-:Y:S01]  /*4d90*/  IADD3 R4, P4, R76, R135, RZ ;  /* 0x000000874c047210 */ /* 0x000fe20007f9e0ff */
[----:B------:R-:W-:Y:S01]  /*4da0*/  BSSY B1, `(.L_x_135) ;  /* 0x000000c000017945 */ /* 0x000fe20003800000 */
[----:B------:R-:W-:Y:S01]  /*4db0*/  FMUL R5, R5, R122 ;  /* 0x0000007a05057220 */ /* 0x000fe20000400000 */
[----:B------:R-:W-:-:S04]  /*4dc0*/  IMAD.WIDE.U32 R6, R121, R20, R10 ;  /* 0x0000001479067225 */ /* 0x000fc800078e000a */
[----:B------:R-:W-:Y:S01]  /*4dd0*/  FFMA R5, R26, R120, R5 ;  /* 0x000000781a057223 */ /* 0x000fe20000000005 */
[----:B------:R-:W-:Y:S01]  /*4de0*/  IMAD.IADD R21, R21, 0x1, R7 ;  /* 0x0000000115157824 */ /* 0x000fe200078e0207 */
[----:B------:R-:W-:-:S03]  /*4df0*/  LEA R8, P5, R6, R8, 0x1 ;  /* 0x0000000806087211 */ /* 0x000fc600078a08ff */
[----:B------:R-:W-:Y:S01]  /*4e00*/  F2FP.F16.F32.PACK_AB R7, RZ, R5 ;  /* 0x00000005ff07723e */ /* 0x000fe200000000ff */
[----:B------:R-:W-:Y:S01]  /*4e10*/  IMAD.X R5, R77, 0x1, R73, P4 ;  /* 0x000000014d057824 */ /* 0x000fe200020e0649 */
[----:B------:R-:W-:-:S04]  /*4e20*/  LEA.HI.X R9, R6, R9, R21, 0x1, P5 ;  /* 0x0000000906097211 */ /* 0x000fc800028f0c15 */
[----:B------:R0:W-:Y:S01]  /*4e30*/  @P3 STG.E.U16 desc[UR36][R4.64], R7 ;  /* 0x0000000704003986 */ /* 0x0001e2000c101524 */
[----:B------:R-:W-:Y:S05]  /*4e40*/  @!P2 BRA `(.L_x_136) ;  /* 0x000000000004a947 */ /* 0x000fea0003800000 */
[----:B------:R0:W5:Y:S02]  /*4e50*/  LDG.E.LTC128B.U16 R72, desc[UR36][R8.64+0x2] ;  /* 0x0000022408487981 */ /* 0x000164000c1e1520 */
.L_x_136:
[----:B------:R-:W-:Y:S05]  /*4e60*/  BSYNC B1 ;  /* 0x0000000000017941 */ /* 0x000fea0003800000 */
.L_x_135:
[----:B0----5:R-:W-:Y:S01]  /*4e70*/  HADD2.F32 R7, -RZ, R72.H0_H0 ;  /* 0x20000048ff077230 */ /* 0x021fe20000004100 */
[----:B------:R-:W-:Y:S01]  /*4e80*/  ISETP.GT.AND P3, PT, R0, 0x8, P0 ;  /* 0x000000080000780c */ /* 0x000fe20000764270 */
[----:B------:R-:W-:Y:S03]  /*4e90*/  BSSY B1, `(.L_x_137) ;  /* 0x0000007000017945 */ /* 0x000fe60003800000 */
[----:B------:R-:W-:-:S04]  /*4ea0*/  FMUL R6, R7, R122 ;  /* 0x0000007a07067220 */ /* 0x000fc80000400000 */
[----:B------:R-:W-:-:S05]  /*4eb0*/  FFMA R6, R27, R120, R6 ;  /* 0x000000781b067223 */ /* 0x000fca0000000006 */
[----:B------:R-:W-:-:S05]  /*4ec0*/  F2FP.F16.F32.PACK_AB R6, RZ, R6 ;  /* 0x00000006ff06723e */ /* 0x000fca00000000ff */
[----:B------:R0:W-:Y:S01]  /*4ed0*/  @P2 STG.E.U16 desc[UR36][R4.64+0x2], R6 ;  /* 0x0000020604002986 */ /* 0x0001e2000c101524 */
[----:B------:R-:W-:Y:S05]  /*4ee0*/  @!P3 BRA `(.L_x_138) ;  /* 0x000000000004b947 */ /* 0x000fea0003800000 */
[----:B------:R0:W5:Y:S02]  /*4ef0*/  LDG.E.LTC128B.U16 R72, desc[UR36][R74.64+0x10] ;  /* 0x000010244a487981 */ /* 0x000164000c1e1520 */
.L_x_138:
[----:B------:R-:W-:Y:S05]  /*4f00*/  BSYNC B1 ;  /* 0x0000000000017941 */ /* 0x000fea0003800000 */
.L_x_137:
[----:B-----5:R-:W-:Y:S01]  /*4f10*/  HADD2.F32 R7, -RZ, R72.H0_H0 ;  /* 0x20000048ff077230 */ /* 0x020fe20000004100 */
[----:B------:R-:W-:Y:S01]  /*4f20*/  ISETP.GT.AND P2, PT, R0, 0x9, P0 ;  /* 0x000000090000780c */ /* 0x000fe20000744270 */
[----:B0-----:R-:W-:Y:S01]  /*4f30*/  @P3 IMAD.MOV.U32 R6, RZ, RZ, R76 ;  /* 0x000000ffff063224 */ /* 0x001fe200078e004c */
        /* <DEDUP_REMOVED lines=9> */
.L_x_140:
[----:B------:R-:W-:Y:S05]  /*4fd0*/  BSYNC B1 ;  /* 0x0000000000017941 */ /* 0x000fea0003800000 */
.L_x_139:
[----:B0----5:R-:W-:Y:S01]  /*4fe0*/  HADD2.F32 R7, -RZ, R72.H0_H0 ;  /* 0x20000048ff077230 */ /* 0x021fe20000004100 */
        /* <DEDUP_REMOVED lines=11> */
.L_x_142:
[----:B------:R-:W-:Y:S05]  /*50a0*/  BSYNC B1 ;  /* 0x0000000000017941 */ /* 0x000fea0003800000 */
.L_x_141:
        /* <DEDUP_REMOVED lines=9> */
.L_x_144:
[----:B------:R-:W-:Y:S05]  /*5140*/  BSYNC B1 ;  /* 0x0000000000017941 */ /* 0x000fea0003800000 */
.L_x_143:
        /* <DEDUP_REMOVED lines=9> */
.L_x_146:
[----:B------:R-:W-:Y:S05]  /*51e0*/  BSYNC B1 ;  /* 0x0000000000017941 */ /* 0x000fea0003800000 */
.L_x_145:
        /* <DEDUP_REMOVED lines=12> */
.L_x_148:
[----:B------:R-:W-:Y:S05]  /*52b0*/  BSYNC B1 ;  /* 0x0000000000017941 */ /* 0x000fea0003800000 */
.L_x_147:
[----:B0----5:R-:W-:Y:S01]  /*52c0*/  HADD2.F32 R7, -RZ, R72.H0_H0 ;  /* 0x20000048ff077230 */ /* 0x021fe20000004100 */
[----:B------:R-:W-:Y:S01]  /*52d0*/  ISETP.GT.AND P3, PT, R0, 0x10, P1 ;  /* 0x000000100000780c */ /* 0x000fe20000f64270 */
[----:B------:R-:W-:Y:S03]  /*52e0*/  BSSY B1, `(.L_x_149) ;  /* 0x000000a000017945 */ /* 0x000fe60003800000 */
[----:B------:R-:W-:Y:S01]  /*52f0*/  FMUL R6, R7, R122 ;  /* 0x0000007a07067220 */ /* 0x000fe20000400000 */
[----:B------:R-:W-:-:S03]  /*5300*/  @P2 MOV R7, R77 ;  /* 0x0000004d00072202 */ /* 0x000fc60000000f00 */
[----:B------:R-:W-:-:S05]  /*5310*/  FFMA R6, R33, R120, R6 ;  /* 0x0000007821067223 */ /* 0x000fca0000000006 */
[----:B------:R-:W-:-:S04]  /*5320*/  F2FP.F16.F32.PACK_AB R6, RZ, R6 ;  /* 0x00000006ff06723e */ /* 0x000fc800000000ff */
[----:B------:R-:W-:Y:S01]  /*5330*/  PRMT R10, R6, 0x7610, R10 ;  /* 0x00007610060a7816 */ /* 0x000fe2000000000a */
[----:B------:R-:W-:-:S05]  /*5340*/  @P2 IMAD.MOV.U32 R6, RZ, RZ, R76 ;  /* 0x000000ffff062224 */ /* 0x000fca00078e004c */
[----:B------:R0:W-:Y:S01]  /*5350*/  @P2 STG.E.U16 desc[UR36][R6.64+0x22], R10 ;  /* 0x0000220a06002986 */ /* 0x0001e2000c101524 */
[----:B------:R-:W-:Y:S05]  /*5360*/  @!P3 BRA `(.L_x_150) ;  /* 0x000000000004b947 */ /* 0x000fea0003800000 */
[----:B------:R0:W5:Y:S02]  /*5370*/  LDG.E.LTC128B.U16 R72, desc[UR36][R8.64+0x20] ;  /* 0x0000202408487981 */ /* 0x000164000c1e1520 */
.L_x_150:
[----:B------:R-:W-:Y:S05]  /*5380*/  BSYNC B1 ;  /* 0x0000000000017941 */ /* 0x000fea0003800000 */
.L_x_149:
        /* <DEDUP_REMOVED lines=9> */
.L_x_152:
[----:B------:R-:W-:Y:S05]  /*5420*/  BSYNC B1 ;  /* 0x0000000000017941 */ /* 0x000fea0003800000 */
.L_x_151:
        /* <DEDUP_REMOVED lines=9> */
.L_x_154:
[----:B------:R-:W-:Y:S05]  /*54c0*/  BSYNC B1 ;  /* 0x0000000000017941 */ /* 0x000fea0003800000 */
.L_x_153:
        /* <DEDUP_REMOVED lines=12> */
.L_x_156:
[----:B------:R-:W-:Y:S05]  /*5590*/  BSYNC B1 ;  /* 0x0000000000017941 */ /* 0x000fea0003800000 */
.L_x_155:
        /* <DEDUP_REMOVED lines=12> */
.L_x_158:
[----:B------:R-:W-:Y:S05]  /*5660*/  BSYNC B1 ;  /* 0x0000000000017941 */ /* 0x000fea0003800000 */
.L_x_157:
        /* <DEDUP_REMOVED lines=9> */
.L_x_160:
[----:B------:R-:W-:Y:S05]  /*5700*/  BSYNC B1 ;  /* 0x0000000000017941 */ /* 0x000fea0003800000 */
.L_x_159:
        /* <DEDUP_REMOVED lines=9> */
.L_x_162:
[----:B------:R-:W-:Y:S05]  /*57a0*/  BSYNC B1 ;  /* 0x0000000000017941 */ /* 0x000fea0003800000 */
.L_x_161:
        /* <DEDUP_REMOVED lines=12> */
.L_x_164:
[----:B------:R-:W-:Y:S05]  /*5870*/  BSYNC B1 ;  /* 0x0000000000017941 */ /* 0x000fea0003800000 */
.L_x_163:
        /* <DEDUP_REMOVED lines=12> */
.L_x_166:
[----:B------:R-:W-:Y:S05]  /*5940*/  BSYNC B1 ;  /* 0x0000000000017941 */ /* 0x000fea0003800000 */
.L_x_165:
        /* <DEDUP_REMOVED lines=9> */
.L_x_168:
[----:B------:R-:W-:Y:S05]  /*59e0*/  BSYNC B1 ;  /* 0x0000000000017941 */ /* 0x000fea0003800000 */
.L_x_167:
        /* <DEDUP_REMOVED lines=9> */
.L_x_170:
[----:B------:R-:W-:Y:S05]  /*5a80*/  BSYNC B1 ;  /* 0x0000000000017941 */ /* 0x000fea0003800000 */
.L_x_169:
        /* <DEDUP_REMOVED lines=12> */
.L_x_172:
[----:B------:R-:W-:Y:S05]  /*5b50*/  BSYNC B1 ;  /* 0x0000000000017941 */ /* 0x000fea0003800000 */
.L_x_171:
        /* <DEDUP_REMOVED lines=12> */
.L_x_174:
[----:B------:R-:W-:Y:S05]  /*5c20*/  BSYNC B1 ;  /* 0x0000000000017941 */ /* 0x000fea0003800000 */
.L_x_173:
        /* <DEDUP_REMOVED lines=9> */
.L_x_176:
[----:B------:R-:W-:Y:S05]  /*5cc0*/  BSYNC B1 ;  /* 0x0000000000017941 */ /* 0x000fea0003800000 */
.L_x_175:
        /* <DEDUP_REMOVED lines=9> */
.L_x_178:
[----:B------:R-:W-:Y:S05]  /*5d60*/  BSYNC B1 ;  /* 0x0000000000017941 */ /* 0x000fea0003800000 */
.L_x_177:
        /* <DEDUP_REMOVED lines=12> */
.L_x_180:
[----:B------:R-:W-:Y:S05]  /*5e30*/  BSYNC B1 ;  /* 0x0000000000017941 */ /* 0x000fea0003800000 */
.L_x_179:
        /* <DEDUP_REMOVED lines=12> */
.L_x_182:
[----:B------:R-:W-:Y:S05]  /*5f00*/  BSYNC B1 ;  /* 0x0000000000017941 */ /* 0x000fea0003800000 */
.L_x_181:
        /* <DEDUP_REMOVED lines=9> */
.L_x_184:
[----:B------:R-:W-:Y:S05]  /*5fa0*/  BSYNC B1 ;  /* 0x0000000000017941 */ /* 0x000fea0003800000 */
.L_x_183:
        /* <DEDUP_REMOVED lines=9> */
.L_x_186:
[----:B------:R-:W-:Y:S05]  /*6040*/  BSYNC B1 ;  /* 0x0000000000017941 */ /* 0x000fea0003800000 */
.L_x_185:
        /* <DEDUP_REMOVED lines=12> */
.L_x_188:
[----:B------:R-:W-:Y:S05]  /*6110*/  BSYNC B1 ;  /* 0x0000000000017941 */ /* 0x000fea0003800000 */
.L_x_187:
        /* <DEDUP_REMOVED lines=12> */
.L_x_190:
[----:B------:R-:W-:Y:S05]  /*61e0*/  BSYNC B1 ;  /* 0x0000000000017941 */ /* 0x000fea0003800000 */
.L_x_189:
        /* <DEDUP_REMOVED lines=9> */
.L_x_192:
[----:B------:R-:W-:Y:S05]  /*6280*/  BSYNC B1 ;  /* 0x0000000000017941 */ /* 0x000fea0003800000 */
.L_x_191:
        /* <DEDUP_REMOVED lines=9> */
.L_x_194:
[----:B------:R-:W-:Y:S05]  /*6320*/  BSYNC B1 ;  /* 0x0000000000017941 */ /* 0x000fea0003800000 */
.L_x_193:
        /* <DEDUP_REMOVED lines=12> */
.L_x_196:
[----:B------:R-:W-:Y:S05]  /*63f0*/  BSYNC B1 ;  /* 0x0000000000017941 */ /* 0x000fea0003800000 */
.L_x_195:
[----:B0----5:R-:W-:Y:S01]  /*6400*/  HADD2.F32 R7, -RZ, R72.H0_H0 ;  /* 0x20000048ff077230 */ /* 0x021fe20000004100 */
[----:B------:R-:W-:Y:S01]  /*6410*/  ISETP.GT.AND P3, PT, R0, 0x40, P1 ;  /* 0x000000400000780c */ /* 0x000fe20000f64270 */
[----:B------:R-:W-:Y:S03]  /*6420*/  BSSY B1, `(.L_x_197) ;  /* 0x000000a000017945 */ /* 0x000fe60003800000 */
[----:B------:R-:W-:Y:S01]  /*6430*/  FMUL R6, R7, R122 ;  /* 0x0000007a07067220 */ /* 0x000fe20000400000 */
[----:B------:R-:W-:-:S03]  /*6440*/  @P2 IMAD.MOV.U32 R7, RZ, RZ, R77 ;  /* 0x000000ffff072224 */ /* 0x000fc600078e004d */
[----:B------:R-:W-:-:S05]  /*6450*/  FFMA R6, R57, R120, R6 ;  /* 0x0000007839067223 */ /* 0x000fca0000000006 */
[----:B------:R-:W-:-:S04]  /*6460*/  F2FP.F16.F32.PACK_AB R6, RZ, R6 ;  /* 0x00000006ff06723e */ /* 0x000fc800000000ff */
[----:B------:R-:W-:Y:S02]  /*6470*/  PRMT R10, R6, 0x7610, R10 ;  /* 0x00007610060a7816 */ /* 0x000fe4000000000a */
[----:B------:R-:W-:-:S05]  /*6480*/  @P2 MOV R6, R76 ;  /* 0x0000004c00062202 */ /* 0x000fca0000000f00 */
[----:B------:R0:W-:Y:S01]  /*6490*/  @P2 STG.E.U16 desc[UR36][R6.64+0x82], R10 ;  /* 0x0000820a06002986 */ /* 0x0001e2000c101524 */
[----:B------:R-:W-:Y:S05]  /*64a0*/  @!P3 BRA `(.L_x_198) ;  /* 0x000000000004b947 */ /* 0x000fea0003800000 */
[----:B------:R0:W5:Y:S02]  /*64b0*/  LDG.E.LTC128B.U16 R72, desc[UR36][R8.64+0x80] ;  /* 0x0000802408487981 */ /* 0x000164000c1e1520 */
.L_x_198:
[----:B------:R-:W-:Y:S05]  /*64c0*/  BSYNC B1 ;  /* 0x0000000000017941 */ /* 0x000fea0003800000 */
.L_x_197:
        /* <DEDUP_REMOVED lines=9> */
.L_x_200:
[----:B------:R-:W-:Y:S05]  /*6560*/  BSYNC B1 ;  /* 0x0000000000017941 */ /* 0x000fea0003800000 */
.L_x_199:
        /* <DEDUP_REMOVED lines=9> */
.L_x_202:
[----:B------:R-:W-:Y:S05]  /*6600*/  BSYNC B1 ;  /* 0x0000000000017941 */ /* 0x000fea0003800000 */
.L_x_201:
        /* <DEDUP_REMOVED lines=12> */
.L_x_204:
[----:B------:R-:W-:Y:S05]  /*66d0*/  BSYNC B1 ;  /* 0x0000000000017941 */ /* 0x000fea0003800000 */
.L_x_203:
        /* <DEDUP_REMOVED lines=12> */
.L_x_206:
[----:B------:R-:W-:Y:S05]  /*67a0*/  BSYNC B1 ;  /* 0x0000000000017941 */ /* 0x000fea0003800000 */
.L_x_205:
        /* <DEDUP_REMOVED lines=9> */
.L_x_208:
[----:B------:R-:W-:Y:S05]  /*6840*/  BSYNC B1 ;  /* 0x0000000000017941 */ /* 0x000fea0003800000 */
.L_x_207:
        /* <DEDUP_REMOVED lines=9> */
.L_x_210:
[----:B------:R-:W-:Y:S05]  /*68e0*/  BSYNC B1 ;  /* 0x0000000000017941 */ /* 0x000fea0003800000 */
.L_x_209:
        /* <DEDUP_REMOVED lines=12> */
.L_x_212:
[----:B------:R-:W-:Y:S05]  /*69b0*/  BSYNC B1 ;  /* 0x0000000000017941 */ /* 0x000fea0003800000 */
.L_x_211:
        /* <DEDUP_REMOVED lines=12> */
.L_x_214:
[----:B------:R-:W-:Y:S05]  /*6a80*/  BSYNC B1 ;  /* 0x0000000000017941 */ /* 0x000fea0003800000 */
.L_x_213:
        /* <DEDUP_REMOVED lines=9> */
.L_x_216:
[----:B------:R-:W-:Y:S05]  /*6b20*/  BSYNC B1 ;  /* 0x0000000000017941 */ /* 0x000fea0003800000 */
.L_x_215:
        /* <DEDUP_REMOVED lines=9> */
.L_x_218:
[----:B------:R-:W-:Y:S05]  /*6bc0*/  BSYNC B1 ;  /* 0x0000000000017941 */ /* 0x000fea0003800000 */
.L_x_217:
[----:B-----5:R-:W-:Y:S01]  /*6bd0*/  HADD2.F32 R7, -RZ, R72.H0_H0 ;  /* 0x20000048ff077230 */ /* 0x020fe20000004100 */
[----:B------:R-:W-:Y:S01]  /*6be0*/  ISETP.GT.AND P0, PT, R0, 0x59, P0 ;  /* 0x000000590000780c */ /* 0x000fe20000704270 */
[----:B0-----:R-:W-:Y:S01]  /*6bf0*/  @P3 IMAD.MOV.U32 R6, RZ, RZ, R76 ;  /* 0x000000ffff063224 */ /* 0x001fe200078e004c */
[----:B------:R-:W-:Y:S02]  /*6c00*/  BSSY B1, `(.L_x_219) ;  /* 0x0000009000017945 */ /* 0x000fe40003800000 */
[----:B------:R-:W-:-:S04]  /*6c10*/  FMUL R7, R7, R122 ;  /* 0x0000007a07077220 */ /* 0x000fc80000400000 */
[----:B------:R-:W-:-:S05]  /*6c20*/  FFMA R7, R68, R120, R7 ;  /* 0x0000007844077223 */ /* 0x000fca0000000007 */
[----:B------:R-:W-:-:S04]  /*6c30*/  F2FP.F16.F32.PACK_AB R7, RZ, R7 ;  /* 0x00000007ff07723e */ /* 0x000fc800000000ff */
[----:B------:R-:W-:Y:S02]  /*6c40*/  PRMT R10, R7, 0x7610, R10 ;  /* 0x00007610070a7816 */ /* 0x000fe4000000000a */
[----:B------:R-:W-:-:S05]  /*6c50*/  @P3 MOV R7, R77 ;  /* 0x0000004d00073202 */ /* 0x000fca0000000f00 */
[----:B------:R0:W-:Y:S01]  /*6c60*/  @P3 STG.E.U16 desc[UR36][R6.64+0xb0], R10 ;  /* 0x0000b00a06003986 */ /* 0x0001e2000c101524 */
[----:B------:R-:W-:Y:S05]  /*6c70*/  @!P0 BRA `(.L_x_220) ;  /* 0x0000000000048947 */ /* 0x000fea0003800000 */
[----:B------:R0:W5:Y:S02]  /*6c80*/  LDG.E.LTC128B.U16 R72, desc[UR36][R74.64+0xb2] ;  /* 0x0000b2244a487981 */ /* 0x000164000c1e1520 */
.L_x_220:
[----:B------:R-:W-:Y:S05]  /*6c90*/  BSYNC B1 ;  /* 0x0000000000017941 */ /* 0x000fea0003800000 */
.L_x_219:
        /* <DEDUP_REMOVED lines=9> */
.L_x_222:
[----:B------:R-:W-:Y:S05]  /*6d30*/  BSYNC B1 ;  /* 0x0000000000017941 */ /* 0x000fea0003800000 */
.L_x_221:
[----:B-----5:R-:W-:Y:S01]  /*6d40*/  HADD2.F32 R7, -RZ, R72.H0_H0 ;  /* 0x20000048ff077230 */ /* 0x020fe20000004100 */
        /* <DEDUP_REMOVED lines=8> */
.L_x_224:
[----:B------:R-:W-:Y:S05]  /*6dd0*/  BSYNC B1 ;  /* 0x0000000000017941 */ /* 0x000fea0003800000 */
.L_x_223:
[----:B------:R-:W-:Y:S05]  /*6de0*/  @!P1 BRA `(.L_x_225) ;  /* 0x0000001800fc9947 */ /* 0x000fea0003800000 */
[----:B0----5:R-:W-:-:S05]  /*6df0*/  HADD2.F32 R7, -RZ, R72.H0_H0 ;  /* 0x20000048ff077230 */ /* 0x021fca0000004100 */
[----:B------:R-:W-:-:S04]  /*6e00*/  FMUL R0, R7, R122 ;  /* 0x0000007a07007220 */ /* 0x000fc80000400000 */
[----:B------:R-:W-:-:S05]  /*6e10*/  FFMA R0, R71, R120, R0 ;  /* 0x0000007847007223 */ /* 0x000fca0000000000 */
[----:B------:R-:W-:-:S05]  /*6e20*/  F2FP.F16.F32.PACK_AB R0, RZ, R0 ;  /* 0x00000000ff00723e */ /* 0x000fca00000000ff */
[----:B------:R0:W-:Y:S01]  /*6e30*/  STG.E.U16 desc[UR36][R4.64+0xb2], R0 ;  /* 0x0000b20004007986 */ /* 0x0001e2000c101524 */
[----:B------:R-:W-:Y:S05]  /*6e40*/  BRA `(.L_x_225) ;  /* 0x0000001800e47947 */ /* 0x000fea0003800000 */
.L_x_36:
[----:B------:R-:W-:Y:S01]  /*6e50*/  ULDC.64 UR4, c[0x0][0x5c0] ;  /* 0x0001700000047ab9 */ /* 0x000fe20000000a00 */
[-C--:B------:R-:W-:Y:S01]  /*6e60*/  FMUL R72, R72, R120.reuse ;  /* 0x0000007848487220 */ /* 0x080fe20000400000 */
[----:B------:R-:W-:Y:S01]  /*6e70*/  LEA R8, P2, R136, UR4, 0x1 ;  /* 0x0000000488087c11 */ /* 0x000fe2000f8408ff */
[----:B------:R-:W-:Y:S01]  /*6e80*/  FMUL R73, R73, R120 ;  /* 0x0000007849497220 */ /* 0x000fe20000400000 */
[----:B------:R-:W-:Y:S01]  /*6e90*/  ISETP.GT.AND P3, PT, R0, 0x1, P0 ;  /* 0x000000010000780c */ /* 0x000fe20000764270 */
[----:B------:R-:W-:Y:S01]  /*6ea0*/  IMAD.SHL.U32 R7, R4, 0x10, RZ ;  /* 0x0000001004077824 */ /* 0x000fe200078e00ff */
[----:B------:R-:W-:Y:S01]  /*6eb0*/  F2FP.F16.F32.PACK_AB R72, RZ, R72 ;  /* 0x00000048ff48723e */ /* 0x000fe200000000ff */
[-C--:B------:R-:W-:Y:S01]  /*6ec0*/  FMUL R74, R74, R120.reuse ;  /* 0x000000784a4a7220 */ /* 0x080fe20000400000 */
[----:B------:R-:W-:Y:S01]  /*6ed0*/  LEA.HI.X R9, R136, UR5, R141, 0x1, P2 ;  /* 0x0000000588097c11 */ /* 0x000fe200090f0c8d */
[-C--:B------:R-:W-:Y:S01]  /*6ee0*/  FMUL R75, R75, R120.reuse ;  /* 0x000000784b4b7220 */ /* 0x080fe20000400000 */
[----:B------:R-:W-:Y:S01]  /*6ef0*/  ISETP.GT.AND P2, PT, R123, 0x8, PT ;  /* 0x000000087b00780c */ /* 0x000fe20003f44270 */
[-C--:B------:R-:W-:Y:S01]  /*6f00*/  FMUL R76, R76, R120.reuse ;  /* 0x000000784c4c7220 */ /* 0x080fe20000400000 */
[----:B------:R-:W-:Y:S01]  /*6f10*/  F2FP.F16.F32.PACK_AB R73, RZ, R73 ;  /* 0x00000049ff49723e */ /* 0x000fe200000000ff */
[----:B------:R-:W-:Y:S01]  /*6f20*/  @P1 STG.E.U16 desc[UR36][R8.64], R72 ;  /* 0x0000004808001986 */ /* 0x000fe2000c101524 */
[----:B------:R-:W-:Y:S01]  /*6f30*/  ISETP.GT.AND P1, PT, R0, RZ, P2 ;  /* 0x000000ff0000720c */ /* 0x000fe20001724270 */
[----:B------:R-:W-:Y:S01]  /*6f40*/  FMUL R77, R77, R120 ;  /* 0x000000784d4d7220 */ /* 0x000fe20000400000 */
[----:B------:R-:W-:Y:S01]  /*6f50*/  SHF.L.U64.HI R6, R4, 0x4, R5 ;  /* 0x0000000404067819 */ /* 0x000fe20000010205 */
[----:B------:R-:W-:Y:S01]  /*6f60*/  @P3 STG.E.U16 desc[UR36][R8.64+0x2], R73 ;  /* 0x0000024908003986 */ /* 0x000fe2000c101524 */
[----:B------:R-:W-:Y:S01]  /*6f70*/  IADD3 R10, P4, R7, R8, RZ ;  /* 0x00000008070a7210 */ /* 0x000fe20007f9e0ff */
[----:B------:R-:W-:Y:S01]  /*6f80*/  FMUL R78, R78, R120 ;  /* 0x000000784e4e7220 */ /* 0x000fe20000400000 */
[----:B------:R-:W-:Y:S01]  /*6f90*/  F2FP.F16.F32.PACK_AB R74, RZ, R74 ;  /* 0x0000004aff4a723e */ /* 0x000fe200000000ff */
[-C--:B------:R-:W-:Y:S01]  /*6fa0*/  FMUL R79, R79, R120.reuse ;  /* 0x000000784f4f7220 */ /* 0x080fe20000400000 */
[----:B------:R-:W-:Y:S01]  /*6fb0*/  ISETP.GT.AND P3, PT, R0, 0x1, P2 ;  /* 0x000000010000780c */ /* 0x000fe20001764270 */
[----:B------:R-:W-:Y:S01]  /*6fc0*/  IMAD.X R11, R6, 0x1, R9, P4 ;  /* 0x00000001060b7824 */ /* 0x000fe200020e0609 */
[----:B------:R-:W-:Y:S01]  /*6fd0*/  ISETP.GT.AND P5, PT, R0, 0x8, P0 ;  /* 0x000000080000780c */ /* 0x000fe200007a4270 */
[-C--:B------:R-:W-:Y:S01]  /*6fe0*/  FMUL R80, R80, R120.reuse ;  /* 0x0000007850507220 */ /* 0x080fe20000400000 */
[C---:B------:R-:W-:Y:S01]  /*6ff0*/  ISETP.GT.AND P4, PT, R0.reuse, 0x9, P0 ;  /* 0x000000090000780c */ /* 0x040fe20000784270 */
[-C--:B------:R-:W-:Y:S01]  /*7000*/  FMUL R81, R81, R120.reuse ;  /* 0x0000007851517220 */ /* 0x080fe20000400000 */
[----:B------:R-:W-:Y:S01]  /*7010*/  @P1 STG.E.U16 desc[UR36][R10.64], R74 ;  /* 0x0000004a0a001986 */ /* 0x000fe2000c101524 */
[----:B------:R-:W-:Y:S01]  /*7020*/  ISETP.GT.AND P1, PT, R0, 0x8, P2 ;  /* 0x000000080000780c */ /* 0x000fe20001724270 */
[-C--:B------:R-:W-:Y:S01]  /*7030*/  FMUL R82, R82, R120.reuse ;  /* 0x0000007852527220 */ /* 0x080fe20000400000 */
[----:B------:R-:W-:Y:S01]  /*7040*/  F2FP.F16.F32.PACK_AB R75, RZ, R75 ;  /* 0x0000004bff4b723e */ /* 0x000fe200000000ff */
[----:B------:R-:W-:Y:S01]  /*7050*/  FMUL R83, R83, R120 ;  /* 0x0000007853537220 */ /* 0x000fe20000400000 */
[----:B------:R-:W-:Y:S01]  /*7060*/  F2FP.F16.F32.PACK_AB R76, RZ, R76 ;  /* 0x0000004cff4c723e */ /* 0x000fe200000000ff */
[----:B------:R-:W-:Y:S01]  /*7070*/  FMUL R84, R84, R120 ;  /* 0x0000007854547220 */ /* 0x000fe20000400000 */
[----:B------:R-:W-:Y:S01]  /*7080*/  F2FP.F16.F32.PACK_AB R77, RZ, R77 ;  /* 0x0000004dff4d723e */ /* 0x000fe200000000ff */
[----:B------:R-:W-:Y:S01]  /*7090*/  @P3 STG.E.U16 desc[UR36][R10.64+0x2], R75 ;  /* 0x0000024b0a003986 */ /* 0x000fe2000c101524 */
[----:B------:R-:W-:Y:S01]  /*70a0*/  F2FP.F16.F32.PACK_AB R78, RZ, R78 ;  /* 0x0000004eff4e723e */ /* 0x000fe200000000ff */
[-C--:B------:R-:W-:Y:S01]  /*70b0*/  FMUL R85, R85, R120.reuse ;  /* 0x0000007855557220 */ /* 0x080fe20000400000 */
[C---:B------:R-:W-:Y:S01]  /*70c0*/  ISETP.GT.AND P3, PT, R0.reuse, 0x9, P2 ;  /* 0x000000090000780c */ /* 0x040fe20001764270 */
[----:B------:R-:W-:Y:S01]  /*70d0*/  @P5 STG.E.U16 desc[UR36][R8.64+0x10], R76 ;  /* 0x0000104c08005986 */ /* 0x000fe2000c101524 */
[----:B------:R-:W-:Y:S01]  /*70e0*/  ISETP.GT.AND P5, PT, R0, 0x10, P0 ;  /* 0x000000100000780c */ /* 0x000fe200007a4270 */
[-C--:B------:R-:W-:Y:S01]  /*70f0*/  FMUL R86, R86, R120.reuse ;  /* 0x0000007856567220 */ /* 0x080fe20000400000 */
[----:B------:R-:W-:Y:S01]  /*7100*/  F2FP.F16.F32.PACK_AB R79, RZ, R79 ;  /* 0x0000004fff4f723e */ /* 0x000fe200000000ff */
[----:B------:R-:W-:Y:S01]  /*7110*/  @P4 STG.E.U16 desc[UR36][R8.64+0x12], R77 ;  /* 0x0000124d08004986 */ /* 0x000fe2000c101524 */
[C---:B------:R-:W-:Y:S01]  /*7120*/  ISETP.GT.AND P4, PT, R0.reuse, 0x11, P0 ;  /* 0x000000110000780c */ /* 0x040fe20000784270 */
[----:B------:R-:W-:Y:S01]  /*7130*/  FMUL R87, R87, R120 ;  /* 0x0000007857577220 */ /* 0x000fe20000400000 */
[----:B------:R-:W-:Y:S01]  /*7140*/  F2FP.F16.F32.PACK_AB R80, RZ, R80 ;  /* 0x00000050ff50723e */ /* 0x000fe200000000ff */
[----:B------:R-:W-:Y:S01]  /*7150*/  @P1 STG.E.U16 desc[UR36][R10.64+0x10], R78 ;  /* 0x0000104e0a001986 */ /* 0x000fe2000c101524 */
[----:B------:R-:W-:Y:S01]  /*7160*/  ISETP.GT.AND P1, PT, R0, 0x10, P2 ;  /* 0x000000100000780c */ /* 0x000fe20001724270 */
        /* <DEDUP_REMOVED lines=30> */
[-C--:B------:R-:W-:Y:S01]  /*7350*/  FMUL R96, R96, R120.reuse ;  /* 0x0000007860607220 */ /* 0x080fe20000400000 */
[----:B------:R-:W-:Y:S01]  /*7360*/  F2FP.F16.F32.PACK_AB R89, RZ, R89 ;  /* 0x00000059ff59723e */ /* 0x000fe200000000ff */
[----:B------:R-:W-:Y:S01]  /*7370*/  @P1 STG.E.U16 desc[UR36][R10.64+0x30], R86 ;  /* 0x000030560a001986 */ /* 0x000fe2000c101524 */
[----:B------:R-:W-:Y:S01]  /*7380*/  ISETP.GT.AND P1, PT, R0, 0x20, P2 ;  /* 0x000000200000780c */ /* 0x000fe20001724270 */
[----:B------:R-:W-:Y:S01]  /*7390*/  FMUL R97, R97, R120 ;  /* 0x0000007861617220 */ /* 0x000fe20000400000 */
[----:B------:R-:W-:Y:S01]  /*73a0*/  F2FP.F16.F32.PACK_AB R90, RZ, R90 ;  /* 0x0000005aff5a723e */ /* 0x000fe200000000ff */
        /* <DEDUP_REMOVED lines=82> */
[----:B------:R-:W-:Y:S01]  /*78d0*/  FMUL R25, R25, R120 ;  /* 0x0000007819197220 */ /* 0x000fe20000400000 */
[----:B------:R-:W-:Y:S01]  /*78e0*/  F2FP.F16.F32.PACK_AB R114, RZ, R114 ;  /* 0x00000072ff72723e */ /* 0x000fe200000000ff */
[-C--:B------:R-:W-:Y:S01]  /*78f0*/  FMUL R26, R26, R120.reuse ;  /* 0x000000781a1a7220 */ /* 0x080fe20000400000 */
[----:B------:R-:W-:Y:S01]  /*7900*/  F2FP.F16.F32.PACK_AB R115, RZ, R115 ;  /* 0x00000073ff73723e */ /* 0x000fe200000000ff */
        /* <DEDUP_REMOVED lines=35> */
[----:B------:R-:W-:Y:S01]  /*7b40*/  ISETP.GT.AND P2, PT, R0, 0x59, P2 ;  /* 0x000000590000780c */ /* 0x000fe20001744270 */
[-C--:B------:R-:W-:Y:S01]  /*7b50*/  FMUL R37, R37, R120.reuse ;  /* 0x0000007825257220 */ /* 0x080fe20000400000 */
[----:B------:R-:W-:Y:S01]  /*7b60*/  F2FP.F16.F32.PACK_AB R29, RZ, R29 ;  /* 0x0000001dff1d723e */ /* 0x000fe200000000ff */
[----:B------:R-:W-:Y:S01]  /*7b70*/  FMUL R38, R38, R120 ;  /* 0x0000007826267220 */ /* 0x000fe20000400000 */
[----:B------:R-:W-:Y:S01]  /*7b80*/  F2FP.F16.F32.PACK_AB R30, RZ, R30 ;  /* 0x0000001eff1e723e */ /* 0x000fe200000000ff */
[-C--:B------:R-:W-:Y:S01]  /*7b90*/  FMUL R39, R39, R120.reuse ;  /* 0x0000007827277220 */ /* 0x080fe20000400000 */
[----:B------:R-:W-:Y:S01]  /*7ba0*/  F2FP.F16.F32.PACK_AB R31, RZ, R31 ;  /* 0x0000001fff1f723e */ /* 0x000fe200000000ff */
[----:B------:R-:W-:Y:S01]  /*7bb0*/  @P4 STG.E.U16 desc[UR36][R8.64+0xa2], R113 ;  /* 0x0000a27108004986 */ /* 0x000fe2000c101524 */
[----:B------:R-:W-:Y:S01]  /*7bc0*/  ISETP.GT.AND P4, PT, R0, 0x58, P0 ;  /* 0x000000580000780c */ /* 0x000fe20000784270 */
[----:B------:R-:W-:Y:S01]  /*7bd0*/  FMUL R40, R40, R120 ;  /* 0x0000007828287220 */ /* 0x000fe20000400000 */
[----:B------:R-:W-:Y:S01]  /*7be0*/  F2FP.F16.F32.PACK_AB R32, RZ, R32 ;  /* 0x00000020ff20723e */ /* 0x000fe200000000ff */
[----:B------:R-:W-:Y:S01]  /*7bf0*/  @P3 STG.E.U16 desc[UR36][R10.64+0xa0], R114 ;  /* 0x0000a0720a003986 */ /* 0x000fe2000c101524 */
[----:B------:R-:W-:Y:S01]  /*7c00*/  ISETP.GT.AND P3, PT, R0, 0x59, P0 ;  /* 0x000000590000780c */ /* 0x000fe20000764270 */
[-C--:B------:R-:W-:Y:S01]  /*7c10*/  FMUL R41, R41, R120.reuse ;  /* 0x0000007829297220 */ /* 0x080fe20000400000 */
[C---:B------:R-:W-:Y:S01]  /*7c20*/  ISETP.GT.AND P0, PT, R123.reuse, 0x88, PT ;  /* 0x000000887b00780c */ /* 0x040fe20003f04270 */
[----:B------:R-:W-:Y:S01]  /*7c30*/  @P1 STG.E.U16 desc[UR36][R10.64+0xa2], R115 ;  /* 0x0000a2730a001986 */ /* 0x000fe2000c101524 */
[----:B------:R-:W-:Y:S01]  /*7c40*/  ISETP.GT.AND P1, PT, R123, 0x80, PT ;  /* 0x000000807b00780c */ /* 0x000fe20003f24270 */
[-C--:B------:R-:W-:Y:S01]  /*7c50*/  FMUL R42, R42, R120.reuse ;  /* 0x000000782a2a7220 */ /* 0x080fe20000400000 */
[----:B------:R-:W-:Y:S01]  /*7c60*/  F2FP.F16.F32.PACK_AB R33, RZ, R33 ;  /* 0x00000021ff21723e */ /* 0x000fe200000000ff */
[----:B------:R-:W-:Y:S01]  /*7c70*/  FMUL R43, R43, R120 ;  /* 0x000000782b2b7220 */ /* 0x000fe20000400000 */
[----:B------:R-:W-:Y:S01]  /*7c80*/  F2FP.F16.F32.PACK_AB R34, RZ, R34 ;  /* 0x00000022ff22723e */ /* 0x000fe200000000ff */
[----:B------:R-:W-:Y:S01]  /*7c90*/  @P4 STG.E.U16 desc[UR36][R8.64+0xb0], R116 ;  /* 0x0000b07408004986 */ /* 0x000fe2000c101524 */
[----:B------:R-:W-:Y:S01]  /*7ca0*/  ISETP.GT.AND P4, PT, R0, RZ, P1 ;  /* 0x000000ff0000720c */ /* 0x000fe20000f84270 */
[-C--:B------:R-:W-:Y:S01]  /*7cb0*/  FMUL R44, R44, R120.reuse ;  /* 0x000000782c2c7220 */ /* 0x080fe20000400000 */
[----:B------:R-:W-:Y:S01]  /*7cc0*/  F2FP.F16.F32.PACK_AB R35, RZ, R35 ;  /* 0x00000023ff23723e */ /* 0x000fe200000000ff */
[----:B------:R0:W-:Y:S01]  /*7cd0*/  @P3 STG.E.U16 desc[UR36][R8.64+0xb2], R117 ;  /* 0x0000b27508003986 */ /* 0x0001e2000c101524 */
[----:B------:R-:W-:Y:S01]  /*7ce0*/  ISETP.GT.AND P3, PT, R0, 0x1, P1 ;  /* 0x000000010000780c */ /* 0x000fe20000f64270 */
[----:B------:R-:W-:Y:S01]  /*7cf0*/  FMUL R45, R45, R120 ;  /* 0x000000782d2d7220 */ /* 0x000fe20000400000 */
[----:B------:R-:W-:Y:S01]  /*7d00*/  F2FP.F16.F32.PACK_AB R36, RZ, R36 ;  /* 0x00000024ff24723e */ /* 0x000fe200000000ff */
[----:B------:R-:W-:Y:S01]  /*7d10*/  @P5 STG.E.U16 desc[UR36][R10.64+0xb0], R118 ;  /* 0x0000b0760a005986 */ /* 0x000fe2000c101524 */
[----:B------:R-:W-:Y:S01]  /*7d20*/  F2FP.F16.F32.PACK_AB R37, RZ, R37 ;  /* 0x00000025ff25723e */ /* 0x000fe200000000ff */
[----:B------:R-:W-:Y:S01]  /*7d30*/  FMUL R46, R46, R120 ;  /* 0x000000782e2e7220 */ /* 0x000fe20000400000 */
[----:B------:R-:W-:Y:S01]  /*7d40*/  F2FP.F16.F32.PACK_AB R38, RZ, R38 ;  /* 0x00000026ff26723e */ /* 0x000fe200000000ff */
[----:B------:R-:W-:Y:S01]  /*7d50*/  @P2 STG.E.U16 desc[UR36][R10.64+0xb2], R119 ;  /* 0x0000b2770a002986 */ /* 0x000fe2000c101524 */
[----:B------:R-:W-:Y:S01]  /*7d60*/  ISETP.GT.AND P2, PT, R0, RZ, P0 ;  /* 0x000000ff0000720c */ /* 0x000fe20000744270 */
[-C--:B------:R-:W-:Y:S01]  /*7d70*/  FMUL R47, R47, R120.reuse ;  /* 0x000000782f2f7220 */ /* 0x080fe20000400000 */
[----:B------:R-:W-:Y:S01]  /*7d80*/  F2FP.F16.F32.PACK_AB R39, RZ, R39 ;  /* 0x00000027ff27723e */ /* 0x000fe200000000ff */
[----:B------:R-:W-:Y:S01]  /*7d90*/  FMUL R48, R48, R120 ;  /* 0x0000007830307220 */ /* 0x000fe20000400000 */
[----:B0-----:R-:W-:Y:S01]  /*7da0*/  LEA R8, P5, R4, R8, 0x8 ;  /* 0x0000000804087211 */ /* 0x001fe200078a40ff */
[----:B------:R-:W-:Y:S01]  /*7db0*/  FMUL R49, R49, R120 ;  /* 0x0000007831317220 */ /* 0x000fe20000400000 */
[----:B------:R-:W-:Y:S01]  /*7dc0*/  F2FP.F16.F32.PACK_AB R40, RZ, R40 ;  /* 0x00000028ff28723e */ /* 0x000fe200000000ff */
[-C--:B------:R-:W-:Y:S01]  /*7dd0*/  FMUL R50, R50, R120.reuse ;  /* 0x0000007832327220 */ /* 0x080fe20000400000 */
[----:B------:R-:W-:Y:S01]  /*7de0*/  LEA.HI.X R9, R4, R9, R5, 0x8, P5 ;  /* 0x0000000904097211 */ /* 0x000fe200028f4405 */
[-C--:B------:R-:W-:Y:S01]  /*7df0*/  FMUL R51, R51, R120.reuse ;  /* 0x0000007833337220 */ /* 0x080fe20000400000 */
[----:B------:R-:W-:Y:S01]  /*7e00*/  ISETP.GT.AND P5, PT, R0, 0x1, P0 ;  /* 0x000000010000780c */ /* 0x000fe200007a4270 */
[-C--:B------:R-:W-:Y:S01]  /*7e10*/  FMUL R52, R52, R120.reuse ;  /* 0x0000007834347220 */ /* 0x080fe20000400000 */
[----:B------:R-:W-:Y:S01]  /*7e20*/  F2FP.F16.F32.PACK_AB R41, RZ, R41 ;  /* 0x00000029ff29723e */ /* 0x000fe200000000ff */
[----:B------:R-:W-:Y:S01]  /*7e30*/  @P4 STG.E.U16 desc[UR36][R8.64], R24 ;  /* 0x0000001808004986 */ /* 0x000fe2000c101524 */
[----:B------:R-:W-:Y:S01]  /*7e40*/  ISETP.GT.AND P4, PT, R0, 0x8, P1 ;  /* 0x000000080000780c */ /* 0x000fe20000f84270 */
[----:B------:R-:W-:Y:S01]  /*7e50*/  FMUL R53, R53, R120 ;  /* 0x0000007835357220 */ /* 0x000fe20000400000 */
[----:B------:R-:W-:Y:S01]  /*7e60*/  F2FP.F16.F32.PACK_AB R42, RZ, R42 ;  /* 0x0000002aff2a723e */ /* 0x000fe200000000ff */
[----:B------:R-:W-:Y:S01]  /*7e70*/  @P3 STG.E.U16 desc[UR36][R8.64+0x2], R25 ;  /* 0x0000021908003986 */ /* 0x000fe2000c101524 */
[----:B------:R-:W-:Y:S01]  /*7e80*/  IADD3 R4, P3, R7, R8, RZ ;  /* 0x0000000807047210 */ /* 0x000fe20007f7e0ff */
[-C--:B------:R-:W-:Y:S01]  /*7e90*/  FMUL R54, R54, R120.reuse ;  /* 0x0000007836367220 */ /* 0x080fe20000400000 */
[----:B------:R-:W-:Y:S01]  /*7ea0*/  F2FP.F16.F32.PACK_AB R43, RZ, R43 ;  /* 0x0000002bff2b723e */ /* 0x000fe200000000ff */
[----:B------:R-:W-:Y:S01]  /*7eb0*/  FMUL R55, R55, R120 ;  /* 0x0000007837377220 */ /* 0x000fe20000400000 */
[----:B------:R-:W-:Y:S01]  /*7ec0*/  F2FP.F16.F32.PACK_AB R44, RZ, R44 ;  /* 0x0000002cff2c723e */ /* 0x000fe200000000ff */
[--C-:B------:R-:W-:Y:S01]  /*7ed0*/  IMAD.X R5, R6, 0x1, R9.reuse, P3 ;  /* 0x0000000106057824 */ /* 0x100fe200018e0609 */
[----:B------:R-:W-:Y:S01]  /*7ee0*/  ISETP.GT.AND P3, PT, R0, 0x9, P1 ;  /* 0x000000090000780c */ /* 0x000fe20000f64270 */
[-C--:B------:R-:W-:Y:S01]  /*7ef0*/  FMUL R56, R56, R120.reuse ;  /* 0x0000007838387220 */ /* 0x080fe20000400000 */
[----:B------:R-:W-:Y:S01]  /*7f00*/  F2FP.F16.F32.PACK_AB R45, RZ, R45 ;  /* 0x0000002dff2d723e */ /* 0x000fe200000000ff */
[--C-:B------:R-:W-:Y:S01]  /*7f10*/  @P4 IMAD.MOV.U32 R6, RZ, RZ, R8.reuse ;  /* 0x000000ffff064224 */ /* 0x100fe200078e0008 */
[----:B------:R-:W-:Y:S01]  /*7f20*/  @P2 STG.E.U16 desc[UR36][R4.64], R26 ;  /* 0x0000001a04002986 */ /* 0x000fe2000c101524 */
[--C-:B------:R-:W-:Y:S01]  /*7f30*/  @P4 IMAD.MOV.U32 R7, RZ, RZ, R9.reuse ;  /* 0x000000ffff074224 */ /* 0x100fe200078e0009 */
[C---:B------:R-:W-:Y:S01]  /*7f40*/  ISETP.GT.AND P2, PT, R0.reuse, 0x8, P0 ;  /* 0x000000080000780c */ /* 0x040fe20000744270 */
[-C--:B------:R-:W-:Y:S01]  /*7f50*/  FMUL R57, R57, R120.reuse ;  /* 0x0000007839397220 */ /* 0x080fe20000400000 */
[----:B------:R-:W-:Y:S01]  /*7f60*/  @P5 STG.E.U16 desc[UR36][R4.64+0x2], R27 ;  /* 0x0000021b04005986 */ /* 0x000fe2000c101524 */
[----:B------:R-:W-:Y:S01]  /*7f70*/  ISETP.GT.AND P5, PT, R0, 0x9, P0 ;  /* 0x000000090000780c */ /* 0x000fe200007a4270 */
[----:B------:R-:W-:Y:S01]  /*7f80*/  FMUL R58, R58, R120 ;  /* 0x000000783a3a7220 */ /* 0x000fe20000400000 */
[----:B------:R-:W-:Y:S01]  /*7f90*/  F2FP.F16.F32.PACK_AB R46, RZ, R46 ;  /* 0x0000002eff2e723e */ /* 0x000fe200000000ff */
[----:B------:R0:W-:Y:S01]  /*7fa0*/  @P4 STG.E.U16 desc[UR36][R6.64+0x10], R28 ;  /* 0x0000101c06004986 */ /* 0x0001e2000c101524 */
        /* <DEDUP_REMOVED lines=9> */
[----:B------:R-:W-:Y:S01]  /*8040*/  FMUL R63, R63, R120 ;  /* 0x000000783f3f7220 */ /* 0x000fe20000400000 */
[----:B------:R-:W-:Y:S01]  /*8050*/  F2FP.F16.F32.PACK_AB R51, RZ, R51 ;  /* 0x00000033ff33723e */ /* 0x000fe200000000ff */
[--C-:B0-----:R-:W-:Y:S01]  /*8060*/  @P3 IMAD.MOV.U32 R6, RZ, RZ, R8.reuse ;  /* 0x000000ffff063224 */ /* 0x101fe200078e0008 */
[----:B------:R-:W-:Y:S01]  /*8070*/  F2FP.F16.F32.PACK_AB R52, RZ, R52 ;  /* 0x00000034ff34723e */ /* 0x000fe200000000ff */
[--C-:B------:R-:W-:Y:S01]  /*8080*/  @P3 IMAD.MOV.U32 R7, RZ, RZ, R9.reuse ;  /* 0x000000ffff073224 */ /* 0x100fe200078e0009 */
[----:B------:R-:W-:Y:S01]  /*8090*/  F2FP.F16.F32.PACK_AB R53, RZ, R53 ;  /* 0x00000035ff35723e */ /* 0x000fe200000000ff */
[----:B------:R-:W-:Y:S01]  /*80a0*/  FMUL R64, R64, R120 ;  /* 0x0000007840407220 */ /* 0x000fe20000400000 */
[----:B------:R-:W-:Y:S01]  /*80b0*/  F2FP.F16.F32.PACK_AB R54, RZ, R54 ;  /* 0x00000036ff36723e */ /* 0x000fe200000000ff */
[-C--:B------:R-:W-:Y:S01]  /*80c0*/  FMUL R65, R65, R120.reuse ;  /* 0x0000007841417220 */ /* 0x080fe20000400000 */
[----:B------:R0:W-:Y:S01]  /*80d0*/  @P3 STG.E.U16 desc[UR36][R6.64+0x12], R29 ;  /* 0x0000121d06003986 */ /* 0x0001e2000c101524 */
        /* <DEDUP_REMOVED lines=11> */
[----:B0-----:R-:W-:Y:S01]  /*8190*/  @P4 IMAD.MOV.U32 R6, RZ, RZ, R8 ;  /* 0x000000ffff064224 */ /* 0x001fe200078e0008 */
[----:B------:R-:W-:Y:S01]  /*81a0*/  F2FP.F16.F32.PACK_AB R58, RZ, R58 ;  /* 0x0000003aff3a723e */ /* 0x000fe200000000ff */
[----:B------:R-:W-:Y:S01]  /*81b0*/  @P4 IMAD.MOV.U32 R7, RZ, RZ, R9 ;  /* 0x000000ffff074224 */ /* 0x000fe200078e0009 */
[----:B------:R-:W-:Y:S01]  /*81c0*/  F2FP.F16.F32.PACK_AB R59, RZ, R59 ;  /* 0x0000003bff3b723e */ /* 0x000fe200000000ff */
[----:B------:R-:W-:Y:S01]  /*81d0*/  FMUL R69, R69, R120 ;  /* 0x0000007845457220 */ /* 0x000fe20000400000 */
[----:B------:R-:W-:Y:S01]  /*81e0*/  F2FP.F16.F32.PACK_AB R60, RZ, R60 ;  /* 0x0000003cff3c723e */ /* 0x000fe200000000ff */
[-C--:B------:R-:W-:Y:S01]  /*81f0*/  FMUL R70, R70, R120.reuse ;  /* 0x0000007846467220 */ /* 0x080fe20000400000 */
[----:B------:R0:W-:Y:S01]  /*8200*/  @P4 STG.E.U16 desc[UR36][R6.64+0x20], R32 ;  /* 0x0000202006004986 */ /* 0x0001e2000c101524 */
[----:B------:R-:W-:Y:S01]  /*8210*/  ISETP.GT.AND P4, PT, R0, 0x18, P1 ;  /* 0x000000180000780c */ /* 0x000fe20000f84270 */
[----:B------:R-:W-:Y:S01]  /*8220*/  FMUL R71, R71, R120 ;  /* 0x0000007847477220 */ /* 0x000fe20000400000 */
[----:B------:R-:W-:-:S02]  /*8230*/  F2FP.F16.F32.PACK_AB R61, RZ, R61 ;  /* 0x0000003dff3d723e */ /* 0x000fc400000000ff */
[----:B------:R-:W-:Y:S02]  /*8240*/  F2FP.F16.F32.PACK_AB R62, RZ, R62 ;  /* 0x0000003eff3e723e */ /* 0x000fe400000000ff */
[----:B------:R-:W-:Y:S02]  /*8250*/  F2FP.F16.F32.PACK_AB R63, RZ, R63 ;  /* 0x0000003fff3f723e */ /* 0x000fe400000000ff */
[----:B------:R-:W-:Y:S02]  /*8260*/  F2FP.F16.F32.PACK_AB R64, RZ, R64 ;  /* 0x00000040ff40723e */ /* 0x000fe400000000ff */
[----:B------:R-:W-:Y:S01]  /*8270*/  F2FP.F16.F32.PACK_AB R65, RZ, R65 ;  /* 0x00000041ff41723e */ /* 0x000fe200000000ff */
[----:B0-----:R-:W-:Y:S01]  /*8280*/  @P3 IMAD.MOV.U32 R6, RZ, RZ, R8 ;  /* 0x000000ffff063224 */ /* 0x001fe200078e0008 */
[----:B------:R-:W-:Y:S02]  /*8290*/  @P3 MOV R7, R9 ;  /* 0x0000000900073202 */ /* 0x000fe40000000f00 */
[----:B------:R-:W-:-:S02]  /*82a0*/  F2FP.F16.F32.PACK_AB R66, RZ, R66 ;  /* 0x00000042ff42723e */ /* 0x000fc400000000ff */
[----:B------:R-:W-:Y:S01]  /*82b0*/  F2FP.F16.F32.PACK_AB R67, RZ, R67 ;  /* 0x00000043ff43723e */ /* 0x000fe200000000ff */
[----:B------:R0:W-:Y:S01]  /*82c0*/  @P3 STG.E.U16 desc[UR36][R6.64+0x22], R33 ;  /* 0x0000222106003986 */ /* 0x0001e2000c101524 */
[C---:B------:R-:W-:Y:S02]  /*82d0*/  ISETP.GT.AND P3, PT, R0.reuse, 0x19, P1 ;  /* 0x000000190000780c */ /* 0x040fe40000f64270 */
[----:B------:R-:W-:Y:S01]  /*82e0*/  F2FP.F16.F32.PACK_AB R68, RZ, R68 ;  /* 0x00000044ff44723e */ /* 0x000fe200000000ff */
[----:B------:R-:W-:Y:S01]  /*82f0*/  @P2 STG.E.U16 desc[UR36][R4.64+0x20], R34 ;  /* 0x0000202204002986 */ /* 0x000fe2000c101524 */
[C---:B------:R-:W-:Y:S02]  /*8300*/  ISETP.GT.AND P2, PT, R0.reuse, 0x18, P0 ;  /* 0x000000180000780c */ /* 0x040fe40000744270 */
[----:B------:R-:W-:Y:S01]  /*8310*/  F2FP.F16.F32.PACK_AB R69, RZ, R69 ;  /* 0x00000045ff45723e */ /* 0x000fe200000000ff */
[----:B------:R-:W-:Y:S01]  /*8320*/  @P5 STG.E.U16 desc[UR36][R4.64+0x22], R35 ;  /* 0x0000222304005986 */ /* 0x000fe2000c101524 */
[----:B------:R-:W-:-:S02]  /*8330*/  ISETP.GT.AND P5, PT, R0, 0x19, P0 ;  /* 0x000000190000780c */ /* 0x000fc400007a4270 */
[----:B------:R-:W-:Y:S01]  /*8340*/  F2FP.F16.F32.PACK_AB R70, RZ, R70 ;  /* 0x00000046ff46723e */ /* 0x000fe200000000ff */
[----:B0-----:R-:W-:Y:S01]  /*8350*/  @P4 IMAD.MOV.U32 R6, RZ, RZ, R8 ;  /* 0x000000ffff064224 */ /* 0x001fe200078e0008 */
[----:B------:R-:W-:Y:S01]  /*8360*/  F2FP.F16.F32.PACK_AB R71, RZ, R71 ;  /* 0x00000047ff47723e */ /* 0x000fe200000000ff */
[----:B------:R-:W-:-:S05]  /*8370*/  @P4 IMAD.MOV.U32 R7, RZ, RZ, R9 ;  /* 0x000000ffff074224 */ /* 0x000fca00078e0009 */
[----:B------:R0:W-:Y:S01]  /*8380*/  @P4 STG.E.U16 desc[UR36][R6.64+0x30], R36 ;  /* 0x0000302406004986 */ /* 0x0001e2000c101524 */
[----:B------:R-:W-:Y:S01]  /*8390*/  ISETP.GT.AND P4, PT, R0, 0x20, P1 ;  /* 0x000000200000780c */ /* 0x000fe20000f84270 */
[----:B0-----:R-:W-:Y:S02]  /*83a0*/  @P3 IMAD.MOV.U32 R6, RZ, RZ, R8 ;  /* 0x000000ffff063224 */ /* 0x001fe400078e0008 */
[----:B------:R-:W-:-:S05]  /*83b0*/  @P3 IMAD.MOV.U32 R7, RZ, RZ, R9 ;  /* 0x000000ffff073224 */ /* 0x000fca00078e0009 */
[----:B------:R0:W-:Y:S01]  /*83c0*/  @P3 STG.E.U16 desc[UR36][R6.64+0x32], R37 ;  /* 0x0000322506003986 */ /* 0x0001e2000c101524 */
[----:B------:R-:W-:-:S03]  /*83d0*/  ISETP.GT.AND P3, PT, R0, 0x21, P1 ;  /* 0x000000210000780c */ /* 0x000fc60000f64270 */
[----:B------:R-:W-:Y:S01]  /*83e0*/  @P2 STG.E.U16 desc[UR36][R4.64+0x30], R38 ;  /* 0x0000302604002986 */ /* 0x000fe2000c101524 */
[----:B------:R-:W-:-:S03]  /*83f0*/  ISETP.GT.AND P2, PT, R0, 0x20, P0 ;  /* 0x000000200000780c */ /* 0x000fc60000744270 */
[----:B------:R-:W-:Y:S01]  /*8400*/  @P5 STG.E.U16 desc[UR36][R4.64+0x32], R39 ;  /* 0x0000322704005986 */ /* 0x000fe2000c101524 */
[----:B------:R-:W-:Y:S01]  /*8410*/  ISETP.GT.AND P5, PT, R0, 0x21, P0 ;  /* 0x000000210000780c */ /* 0x000fe200007a4270 */
[----:B0-----:R-:W-:Y:S02]  /*8420*/  @P4 IMAD.MOV.U32 R6, RZ, RZ, R8 ;  /* 0x000000ffff064224 */ /* 0x001fe400078e0008 */
        /* <DEDUP_REMOVED lines=14> */
[----:B------:R-:W-:Y:S02]  /*8510*/  ISETP.GT.AND P4, PT, R0, 0x30, P1 ;  /* 0x000000300000780c */ /* 0x000fe40000f84270 */
[----:B0-----:R-:W-:Y:S01]  /*8520*/  @P3 MOV R6, R8 ;  /* 0x0000000800063202 */ /* 0x001fe20000000f00 */
        /* <DEDUP_REMOVED lines=31> */
[----:B0-----:R-:W-:Y:S01]  /*8720*/  @P4 IMAD.MOV.U32 R6, RZ, RZ, R8 ;  /* 0x000000ffff064224 */ /* 0x001fe200078e0008 */
[----:B------:R-:W-:-:S05]  /*8730*/  @P4 MOV R7, R9 ;  /* 0x0000000900074202 */ /* 0x000fca0000000f00 */
        /* <DEDUP_REMOVED lines=25> */
[C---:B------:R-:W-:Y:S02]  /*88d0*/  ISETP.GT.AND P4, PT, R0.reuse, 0x51, P0 ;  /* 0x000000510000780c */ /* 0x040fe40000784270 */
[----:B------:R-:W-:Y:S01]  /*88e0*/  ISETP.GT.AND P0, PT, R0, 0x59, P0 ;  /* 0x000000590000780c */ /* 0x000fe20000704270 */
[----:B0-----:R-:W-:Y:S02]  /*88f0*/  @P3 IMAD.MOV.U32 R6, RZ, RZ, R8 ;  /* 0x000000ffff063224 */ /* 0x001fe400078e0008 */
[----:B------:R-:W-:-:S05]  /*8900*/  @P3 IMAD.MOV.U32 R7, RZ, RZ, R9 ;  /* 0x000000ffff073224 */ /* 0x000fca00078e0009 */
[----:B------:R0:W-:Y:S01]  /*8910*/  @P3 STG.E.U16 desc[UR36][R6.64+0xa2], R65 ;  /* 0x0000a24106003986 */ /* 0x0001e2000c101524 */
[C---:B------:R-:W-:Y:S02]  /*8920*/  ISETP.GT.AND P3, PT, R0.reuse, 0x58, P1 ;  /* 0x000000580000780c */ /* 0x040fe40000f64270 */
[----:B------:R-:W-:Y:S01]  /*8930*/  ISETP.GT.AND P1, PT, R0, 0x59, P1 ;  /* 0x000000590000780c */ /* 0x000fe20000f24270 */
[----:B------:R-:W-:Y:S04]  /*8940*/  @P2 STG.E.U16 desc[UR36][R4.64+0xa0], R66 ;  /* 0x0000a04204002986 */ /* 0x000fe8000c101524 */
[----:B------:R-:W-:Y:S06]  /*8950*/  @P4 STG.E.U16 desc[UR36][R4.64+0xa2], R67 ;  /* 0x0000a24304004986 */ /* 0x000fec000c101524 */
[----:B0-----:R-:W-:Y:S01]  /*8960*/  @P3 MOV R6, R8 ;  /* 0x0000000800063202 */ /* 0x001fe20000000f00 */
[----:B------:R-:W-:-:S05]  /*8970*/  @P3 IMAD.MOV.U32 R7, RZ, RZ, R9 ;  /* 0x000000ffff073224 */ /* 0x000fca00078e0009 */
[----:B------:R0:W-:Y:S04]  /*8980*/  @P3 STG.E.U16 desc[UR36][R6.64+0xb0], R68 ;  /* 0x0000b04406003986 */ /* 0x0001e8000c101524 */
[----:B------:R1:W-:Y:S04]  /*8990*/  @P1 STG.E.U16 desc[UR36][R8.64+0xb2], R69 ;  /* 0x0000b24508001986 */ /* 0x0003e8000c101524 */
[----:B------:R1:W-:Y:S01]  /*89a0*/  @P5 STG.E.U16 desc[UR36][R4.64+0xb0], R70 ;  /* 0x0000b04604005986 */ /* 0x0003e2000c101524 */
[----:B0-----:R-:W-:Y:S02]  /*89b0*/  @P0 IMAD.MOV.U32 R6, RZ, RZ, R4 ;  /* 0x000000ffff060224 */ /* 0x001fe400078e0004 */
[----:B------:R-:W-:-:S05]  /*89c0*/  @P0 IMAD.MOV.U32 R7, RZ, RZ, R5 ;  /* 0x000000ffff070224 */ /* 0x000fca00078e0005 */
[----:B------:R1:W-:Y:S02]  /*89d0*/  @P0 STG.E.U16 desc[UR36][R6.64+0xb2], R71 ;  /* 0x0000b24706000986 */ /* 0x0003e4000c101524 */
.L_x_225:
[----:B------:R-:W-:Y:S05]  /*89e0*/  BSYNC B0 ;  /* 0x0000000000007941 */ /* 0x000fea0003800000 */
.L_x_35:
[----:B------:R-:W-:Y:S01]  /*89f0*/  ULDC UR4, c[0x0][0xc] ;  /* 0x0000030000047ab9 */ /* 0x000fe20000000800 */
[----:B------:R-:W-:Y:S01]  /*8a00*/  ULDC UR5, c[0x0][0x10] ;  /* 0x0000040000057ab9 */ /* 0x000fe20000000800 */
[----:B01----:R-:W0:Y:S01]  /*8a10*/  LDC R5, c[0x0][0x14] ;  /* 0x00000500ff057b82 */ /* 0x003e220000000800 */
[----:B------:R-:W-:Y:S01]  /*8a20*/  UIMAD.WIDE.U32 UR4, UR4, UR5, URZ ;  /* 0x00000005040472a5 */ /* 0x000fe2000f8e003f */
[----:B------:R-:W-:Y:S01]  /*8a30*/  PRMT R0, RZ, 0x7610, R0 ;  /* 0x00007610ff007816 */ /* 0x000fe20000000000 */
[----:B------:R-:W-:Y:S02]  /*8a40*/  IMAD.MOV.U32 R123, RZ, RZ, -0x1 ;  /* 0xffffffffff7b7424 */ /* 0x000fe400078e00ff */
[----:B------:R-:W-:Y:S02]  /*8a50*/  IMAD.MOV.U32 R121, RZ, RZ, -0x1 ;  /* 0xffffffffff797424 */ /* 0x000fe400078e00ff */
[----:B0-----:R-:W-:-:S04]  /*8a60*/  IMAD.WIDE.U32 R16, R5, UR4, R16 ;  /* 0x0000000405107c25 */ /* 0x001fc8000f8e0010 */
[----:B------:R-:W-:Y:S01]  /*8a70*/  IMAD R5, R5, UR5, RZ ;  /* 0x0000000505057c24 */ /* 0x000fe2000f8e02ff */
[----:B------:R-:W-:Y:S02]  /*8a80*/  ULDC.64 UR4, c[0x0][0x650] ;  /* 0x0001940000047ab9 */ /* 0x000fe40000000a00 */
[----:B------:R-:W-:Y:S01]  /*8a90*/  ISETP.GE.U32.AND P0, PT, R16, UR4, PT ;  /* 0x0000000410007c0c */ /* 0x000fe2000bf06070 */
[----:B------:R-:W-:-:S05]  /*8aa0*/  IMAD.IADD R17, R17, 0x1, R5 ;  /* 0x0000000111117824 */ /* 0x000fca00078e0205 */
[----:B------:R-:W-:-:S13]  /*8ab0*/  ISETP.GE.U32.AND.EX P0, PT, R17, UR5, PT, P0 ;  /* 0x0000000511007c0c */ /* 0x000fda000bf06100 */
[----:B------:R-:W-:Y:S05]  /*8ac0*/  @P0 BRA `(.L_x_226) ;  /* 0x0000000400640947 */ /* 0x000fea0003800000 */
[----:B------:R-:W0:Y:S01]  /*8ad0*/  S2R R12, SR_CTAID.X ;  /* 0x00000000000c7919 */ /* 0x000e220000002500 */
[----:B------:R-:W1:Y:S01]  /*8ae0*/  LDC.64 R10, c[0x0][0x628] ;  /* 0x00018a00ff0a7b82 */ /* 0x000e620000000a00 */
[----:B------:R-:W-:Y:S01]  /*8af0*/  ULDC UR4, c[0x0][0x150] ;  /* 0x0000540000047ab9 */ /* 0x000fe20000000800 */
[----:B------:R-:W-:Y:S01]  /*8b00*/  IMAD.MOV.U32 R8, RZ, RZ, R16 ;  /* 0x000000ffff087224 */ /* 0x000fe200078e0010 */
[----:B------:R-:W0:Y:S01]  /*8b10*/  S2R R24, SR_CTAID.Y ;  /* 0x0000000000187919 */ /* 0x000e220000002600 */
[----:B------:R-:W-:-:S04]  /*8b20*/  IMAD.MOV.U32 R9, RZ, RZ, R17 ;  /* 0x000000ffff097224 */ /* 0x000fc800078e0011 */
[----:B------:R-:W2:Y:S08]  /*8b30*/  LDC R21, c[0x0][0x144] ;  /* 0x00005100ff157b82 */ /* 0x000eb00000000800 */
[----:B------:R-:W2:Y:S08]  /*8b40*/  LDC R0, c[0x0][0x630] ;  /* 0x00018c00ff007b82 */ /* 0x000eb00000000800 */
[----:B------:R-:W2:Y:S01]  /*8b50*/  LDC.64 R14, c[0x0][0x620] ;  /* 0x00018800ff0e7b82 */ /* 0x000ea20000000a00 */
[----:B-1----:R-:W-:-:S04]  /*8b60*/  ISETP.NE.U32.AND P0, PT, R10, RZ, PT ;  /* 0x000000ff0a00720c */ /* 0x002fc80003f05070 */
[----:B------:R-:W-:Y:S02]  /*8b70*/  ISETP.NE.AND.EX P0, PT, R11, RZ, PT, P0 ;  /* 0x000000ff0b00720c */ /* 0x000fe40003f05300 */
[----:B0-----:R-:W-:-:S05]  /*8b80*/  I2FP.F32.U32 R3, R12 ;  /* 0x0000000c00037245 */ /* 0x001fca0000201000 */
[----:B------:R-:W-:-:S04]  /*8b90*/  FMUL R3, R3, UR4 ;  /* 0x0000000403037c20 */ /* 0x000fc80008400000 */
[----:B------:R0:W1:Y:S02]  /*8ba0*/  F2I.U32.TRUNC.NTZ R20, R3 ;  /* 0x0000000300147305 */ /* 0x000064000020f000 */
[----:B------:R-:W-:Y:S05]  /*8bb0*/  @!P0 BRA `(.L_x_227) ;  /* 0x0000000000288947 */ /* 0x000fea0003800000 */
[----:B0-----:R-:W0:Y:S02]  /*8bc0*/  LDC R3, c[0x0][0x634] ;  /* 0x00018d00ff037b82 */ /* 0x001e240000000800 */
[----:B0-----:R-:W-:-:S05]  /*8bd0*/  IADD3 R3, P0, R16, R3, RZ ;  /* 0x0000000310037210 */ /* 0x001fca0007f1e0ff */
[----:B------:R-:W-:-:S04]  /*8be0*/  IMAD.X R13, RZ, RZ, R17, P0 ;  /* 0x000000ffff0d7224 */ /* 0x000fc800000e0611 */
[----:B------:R-:W-:-:S04]  /*8bf0*/  IMAD.WIDE.U32 R4, R13, R10, RZ ;  /* 0x0000000a0d047225 */ /* 0x000fc800078e00ff */
[----:B------:R-:W-:-:S04]  /*8c00*/  IMAD.WIDE.U32 R6, P0, R3, R11, R4 ;  /* 0x0000000b03067225 */ /* 0x000fc80007800004 */
[----:B------:R-:W-:Y:S01]  /*8c10*/  IMAD.WIDE.U32 R4, R3, R10, RZ ;  /* 0x0000000a03047225 */ /* 0x000fe200078e00ff */
[----:B------:R-:W-:-:S03]  /*8c20*/  MOV R8, R7 ;  /* 0x0000000700087202 */ /* 0x000fc60000000f00 */
[----:B------:R-:W-:Y:S01]  /*8c30*/  IMAD.X R9, RZ, RZ, RZ, P0 ;  /* 0x000000ffff097224 */ /* 0x000fe200000e06ff */
[----:B------:R-:W-:-:S05]  /*8c40*/  IADD3 RZ, P0, R5, R6, RZ ;  /* 0x0000000605ff7210 */ /* 0x000fca0007f1e0ff */
[----:B------:R-:W-:-:S08]  /*8c50*/  IMAD.WIDE.U32.X R8, R13, R11, R8, P0 ;  /* 0x0000000b0d087225 */ /* 0x000fd000000e0408 */
.L_x_227:
[----:B------:R-:W3:Y:S01]  /*8c60*/  LDC.64 R30, c[0x0][0x640] ;  /* 0x00019000ff1e7b82 */ /* 0x000ee20000000a00 */
[-CC-:B--2---:R-:W-:Y:S01]  /*8c70*/  SHF.R.U64 R121, R8, R0.reuse, R9.reuse ;  /* 0x0000000008797219 */ /* 0x184fe20000001209 */
[----:B-1----:R-:W-:Y:S01]  /*8c80*/  IMAD.MOV R20, RZ, RZ, -R20 ;  /* 0x000000ffff147224 */ /* 0x002fe200078e0a14 */
[----:B------:R-:W-:Y:S01]  /*8c90*/  SHF.R.U32.HI R0, RZ, R0, R9 ;  /* 0x00000000ff007219 */ /* 0x000fe20000011609 */
[----:B------:R-:W-:Y:S01]  /*8ca0*/  ULDC UR4, c[0x0][0x154] ;  /* 0x0000550000047ab9 */ /* 0x000fe20000000800 */
[----:B0-----:R-:W-:Y:S01]  /*8cb0*/  IADD3 R3, P0, RZ, -R121, RZ ;  /* 0x80000079ff037210 */ /* 0x001fe20007f1e0ff */
[----:B------:R-:W-:Y:S02]  /*8cc0*/  IMAD R26, R21, R20, R12 ;  /* 0x00000014151a7224 */ /* 0x000fe400078e020c */
[----:B------:R-:W0:Y:S01]  /*8cd0*/  LDC R6, c[0x0][0x618] ;  /* 0x00018600ff067b82 */ /* 0x000e220000000800 */
[----:B------:R-:W-:Y:S02]  /*8ce0*/  IMAD.MOV.U32 R7, RZ, RZ, 0x1 ;  /* 0x00000001ff077424 */ /* 0x000fe400078e00ff */
[----:B------:R-:W-:-:S04]  /*8cf0*/  IMAD.X R5, RZ, RZ, ~R0, P0 ;  /* 0x000000ffff057224 */ /* 0x000fc800000e0e00 */
[-C--:B------:R-:W-:Y:S01]  /*8d00*/  IMAD R0, R5, R14.reuse, RZ ;  /* 0x0000000e05007224 */ /* 0x080fe200078e02ff */
[----:B------:R-:W1:Y:S01]  /*8d10*/  LDC R8, c[0x0][0x608] ;  /* 0x00018200ff087b82 */ /* 0x000e620000000800 */
[----:B------:R-:W-:-:S04]  /*8d20*/  IMAD.WIDE.U32 R4, R3, R14, R16 ;  /* 0x0000000e03047225 */ /* 0x000fc800078e0010 */
[----:B------:R-:W-:Y:S01]  /*8d30*/  IMAD R3, R3, R15, R0 ;  /* 0x0000000f03037224 */ /* 0x000fe200078e0200 */
[----:B------:R-:W-:Y:S02]  /*8d40*/  I2FP.F32.U32 R0, R24 ;  /* 0x0000001800007245 */ /* 0x000fe40000201000 */
[----:B------:R-:W2:Y:S01]  /*8d50*/  LDC R28, c[0x0][0x658] ;  /* 0x00019600ff1c7b82 */ /* 0x000ea20000000800 */
[----:B------:R-:W-:Y:S01]  /*8d60*/  IMAD.IADD R3, R5, 0x1, R3 ;  /* 0x0000000105037824 */ /* 0x000fe200078e0203 */
[----:B---3--:R-:W-:Y:S01]  /*8d70*/  ISETP.NE.U32.AND P0, PT, R30, RZ, PT ;  /* 0x000000ff1e00720c */ /* 0x008fe20003f05070 */
[----:B------:R-:W-:Y:S01]  /*8d80*/  FMUL R0, R0, UR4 ;  /* 0x0000000400007c20 */ /* 0x000fe20008400000 */
[----:B------:R-:W-:Y:S02]  /*8d90*/  IMAD.MOV.U32 R5, RZ, RZ, -0x1 ;  /* 0xffffffffff057424 */ /* 0x000fe400078e00ff */
[----:B------:R-:W-:Y:S01]  /*8da0*/  ISETP.NE.AND.EX P0, PT, R31, RZ, PT, P0 ;  /* 0x000000ff1f00720c */ /* 0x000fe20003f05300 */
[----:B------:R3:W2:Y:S01]  /*8db0*/  F2I.U32.TRUNC.NTZ R14, R0 ;  /* 0x00000000000e7305 */ /* 0x0006a2000020f000 */
[----:B------:R-:W3:Y:S01]  /*8dc0*/  LDC R15, c[0x0][0x148] ;  /* 0x00005200ff0f7b82 */ /* 0x000ee20000000800 */
[----:B0-----:R-:W-:-:S02]  /*8dd0*/  SHF.R.U64 R12, R4, R6, R3 ;  /* 0x00000006040c7219 */ /* 0x001fc40000001203 */
[----:B------:R-:W-:-:S05]  /*8de0*/  SHF.R.U32.HI R3, RZ, R6, R3 ;  /* 0x00000006ff037219 */ /* 0x000fca0000011603 */
[----:B------:R-:W0:Y:S01]  /*8df0*/  LDC R20, c[0x0][0x600] ;  /* 0x00018000ff147b82 */ /* 0x000e220000000800 */
[-CC-:B-1----:R-:W-:Y:S02]  /*8e00*/  SHF.R.U64 R10, R12, R8.reuse, R3.reuse ;  /* 0x000000080c0a7219 */ /* 0x182fe40000001203 */
[----:B------:R-:W-:-:S05]  /*8e10*/  SHF.R.U32.HI R3, RZ, R8, R3 ;  /* 0x00000008ff037219 */ /* 0x000fca0000011603 */
[----:B------:R-:W1:Y:S01]  /*8e20*/  LDC R25, c[0x0][0x648] ;  /* 0x00019200ff197b82 */ /* 0x000e620000000800 */
[-C--:B--2---:R-:W-:Y:S02]  /*8e30*/  SHF.L.U32 R4, R5, R28.reuse, RZ ;  /* 0x0000001c05047219 */ /* 0x084fe400000006ff */
[-CC-:B------:R-:W-:Y:S02]  /*8e40*/  SHF.R.U64 R13, R10, R28.reuse, R3.reuse ;  /* 0x0000001c0a0d7219 */ /* 0x180fe40000001203 */
[----:B------:R-:W-:Y:S02]  /*8e50*/  SHF.R.U32.HI R5, RZ, R28, R3 ;  /* 0x0000001cff057219 */ /* 0x000fe40000011603 */
[----:B------:R-:W-:Y:S01]  /*8e60*/  LOP3.LUT R21, RZ, R4, RZ, 0x33, !PT ;  /* 0x00000004ff157212 */ /* 0x000fe200078e33ff */
[----:B------:R-:W2:Y:S01]  /*8e70*/  LDC R27, c[0x0][0x638] ;  /* 0x00018e00ff1b7b82 */ /* 0x000ea20000000800 */
[----:B------:R-:W-:Y:S01]  /*8e80*/  SHF.L.U32 R28, R7, R28, RZ ;  /* 0x0000001c071c7219 */ /* 0x000fe200000006ff */
[----:B------:R-:W-:-:S06]  /*8e90*/  IMAD.MOV.U32 R4, RZ, RZ, R13 ;  /* 0x000000ffff047224 */ /* 0x000fcc00078e000d */
[----:B------:R-:W0:Y:S01]  /*8ea0*/  LDC R29, c[0x0][0x610] ;  /* 0x00018400ff1d7b82 */ /* 0x000e220000000800 */
[----:B------:R-:W-:Y:S05]  /*8eb0*/  @!P0 BRA `(.L_x_228) ;  /* 0x0000000000288947 */ /* 0x000fea0003800000 */
[----:B---3--:R-:W3:Y:S02]  /*8ec0*/  LDC R0, c[0x0][0x64c] ;  /* 0x00019300ff007b82 */ /* 0x008ee40000000800 */
[----:B---3--:R-:W-:-:S05]  /*8ed0*/  IADD3 R3, P0, R13, R0, RZ ;  /* 0x000000000d037210 */ /* 0x008fca0007f1e0ff */
        /* <DEDUP_REMOVED lines=8> */
.L_x_228:
[----:B------:R-:W-:Y:S01]  /*8f60*/  ISETP.NE.AND P0, PT, R2, 0x1, PT ;  /* 0x000000010200780c */ /* 0x000fe20003f05270 */
[----:B------:R-:W-:Y:S01]  /*8f70*/  IMAD.MOV R14, RZ, RZ, -R14 ;  /* 0x000000ffff0e7224 */ /* 0x000fe200078e0a0e */
[----:B-1-3--:R-:W-:Y:S01]  /*8f80*/  SHF.R.U64 R0, R4, R25, R5 ;  /* 0x0000001904007219 */ /* 0x00afe20000001205 */
[----:B------:R-:W-:Y:S01]  /*8f90*/  IMAD.MOV.U32 R6, RZ, RZ, 0x1 ;  /* 0x00000001ff067424 */ /* 0x000fe200078e00ff */
[----:B------:R-:W-:Y:S02]  /*8fa0*/  LOP3.LUT R3, R10, R21, RZ, 0xc0, !PT ;  /* 0x000000150a037212 */ /* 0x000fe400078ec0ff */
[----:B0-----:R-:W-:Y:S01]  /*8fb0*/  IADD3 R5, R20, -0x1, RZ ;  /* 0xffffffff14057810 */ /* 0x001fe20007ffe0ff */
[----:B------:R-:W-:Y:S02]  /*8fc0*/  IMAD.MOV R4, RZ, RZ, -R0 ;  /* 0x000000ffff047224 */ /* 0x000fe400078e0a00 */
[----:B------:R-:W-:Y:S01]  /*8fd0*/  IMAD R3, R28, R0, R3 ;  /* 0x000000001c037224 */ /* 0x000fe200078e0203 */
[----:B------:R-:W-:Y:S01]  /*8fe0*/  LOP3.LUT R5, R12, R5, RZ, 0xc0, !PT ;  /* 0x000000050c057212 */ /* 0x000fe200078ec0ff */
[----:B--2---:R-:W-:-:S02]  /*8ff0*/  IMAD R0, R4, R27, R13 ;  /* 0x0000001b04007224 */ /* 0x004fc400078e020d */
[----:B------:R-:W-:Y:S02]  /*9000*/  @P0 IMAD R26, R15, R14, R24 ;  /* 0x0000000e0f1a0224 */ /* 0x000fe400078e0218 */
[----:B------:R-:W-:Y:S01]  /*9010*/  IMAD R4, R0, R20, R5 ;  /* 0x0000001400047224 */ /* 0x000fe200078e0205 */
[----:B------:R-:W-:Y:S01]  /*9020*/  PRMT R0, R6, 0x7610, R0 ;  /* 0x0000761006007816 */ /* 0x000fe20000000000 */
[----:B------:R-:W-:-:S05]  /*9030*/  IMAD R3, R3, R29, R26 ;  /* 0x0000001d03037224 */ /* 0x000fca00078e021a */
[----:B------:R-:W-:Y:S02]  /*9040*/  SEL R123, R4, R3, !P0 ;  /* 0x00000003047b7207 */ /* 0x000fe40004000000 */
[----:B------:R-:W-:-:S07]  /*9050*/  SEL R3, R3, R4, !P0 ;  /* 0x0000000403037207 */ /* 0x000fce0004000000 */
.L_x_226:
[----:B------:R-:W-:Y:S01]  /*9060*/  LOP3.LUT P0, RZ, R0, 0xff, RZ, 0xc0, !PT ;  /* 0x000000ff00ff7812 */ /* 0x000fe2000780c0ff */
[----:B------:R-:W-:-:S12]  /*9070*/  IMAD.MOV.U32 R126, RZ, RZ, R3 ;  /* 0x000000ffff7e7224 */ /* 0x000fd800078e0003 */
[----:B------:R-:W-:Y:S05]  /*9080*/  @P0 BRA `(.L_x_229) ;  /* 0xffffff8000940947 */ /* 0x000fea000383ffff */
[----:B------:R-:W-:Y:S05]  /*9090*/  EXIT ;  /* 0x000000000000794d */ /* 0x000fea0003800000 */
.L_x_8:
[----:B0-----:R-:W-:Y:S01]  /*90a0*/  ULDC.64 UR4, c[0x0][0x650] ;  /* 0x0001940000047ab9 */ /* 0x001fe20000000a00 */
        /* <DEDUP_REMOVED lines=25> */
.L_x_231:
[----:B------:R-:W0:Y:S01]  /*9240*/  LDC.64 R28, c[0x0][0x640] ;  /* 0x00019000ff1c7b82 */ /* 0x000e220000000a00 */
[-CC-:B------:R-:W-:Y:S01]  /*9250*/  SHF.R.U64 R22, R12, R6.reuse, R13.reuse ;  /* 0x000000060c167219 */ /* 0x180fe2000000120d */
[----:B------:R-:W-:Y:S01]  /*9260*/  IMAD.MOV.U32 R30, RZ, RZ, 0x1 ;  /* 0x00000001ff1e7424 */ /* 0x000fe200078e00ff */
[----:B------:R-:W-:Y:S02]  /*9270*/  SHF.R.U32.HI R6, RZ, R6, R13 ;  /* 0x00000006ff067219 */ /* 0x000fe4000001160d */
        /* <DEDUP_REMOVED lines=8> */
[----:B------:R-:W-:Y:S01]  /*9300*/  IMAD.IADD R9, R9, 0x1, R11 ;  /* 0x0000000109097824 */ /* 0x000fe200078e020b */
[----:B0-----:R-:W-:-:S04]  /*9310*/  ISETP.NE.U32.AND P0, PT, R28, RZ, PT ;  /* 0x000000ff1c00720c */ /* 0x001fc80003f05070 */
[----:B------:R-:W-:Y:S02]  /*9320*/  ISETP.NE.AND.EX P0, PT, R29, RZ, PT, P0 ;  /* 0x000000ff1d00720c */ /* 0x000fe40003f05300 */
[----:B------:R-:W0:Y:S01]  /*9330*/  LDC R20, c[0x0][0x600] ;  /* 0x00018000ff147b82 */ /* 0x000e220000000800 */
[-CC-:B-1----:R-:W-:Y:S01]  /*9340*/  SHF.R.U64 R14, R8, R10.reuse, R9.reuse ;  /* 0x0000000a080e7219 */ /* 0x182fe20000001209 */
[----:B------:R-:W-:Y:S01]  /*9350*/  IMAD.MOV.U32 R8, RZ, RZ, -0x1 ;  /* 0xffffffffff087424 */ /* 0x000fe200078e00ff */
[----:B------:R-:W-:-:S05]  /*9360*/  SHF.R.U32.HI R9, RZ, R10, R9 ;  /* 0x0000000aff097219 */ /* 0x000fca0000011609 */
[----:B------:R-:W1:Y:S01]  /*9370*/  LDC R24, c[0x0][0x648] ;  /* 0x00019200ff187b82 */ /* 0x000e620000000800 */
[-CC-:B--2---:R-:W-:Y:S02]  /*9380*/  SHF.R.U64 R23, R14, R12.reuse, R9.reuse ;  /* 0x0000000c0e177219 */ /* 0x184fe40000001209 */
[----:B------:R-:W-:-:S05]  /*9390*/  SHF.R.U32.HI R6, RZ, R12, R9 ;  /* 0x0000000cff067219 */ /* 0x000fca0000011609 */
[----:B------:R-:W2:Y:S01]  /*93a0*/  LDC R26, c[0x0][0x638] ;  /* 0x00018e00ff1a7b82 */ /* 0x000ea20000000800 */
[-C--:B---3--:R-:W-:Y:S02]  /*93b0*/  SHF.L.U32 R8, R8, R27.reuse, RZ ;  /* 0x0000001b08087219 */ /* 0x088fe400000006ff */
[-CC-:B------:R-:W-:Y:S02]  /*93c0*/  SHF.R.U64 R25, R23, R27.reuse, R6.reuse ;  /* 0x0000001b17197219 */ /* 0x180fe40000001206 */
[----:B------:R-:W-:Y:S02]  /*93d0*/  LOP3.LUT R32, RZ, R8, RZ, 0x33, !PT ;  /* 0x00000008ff207212 */ /* 0x000fe400078e33ff */
[----:B------:R-:W-:Y:S01]  /*93e0*/  SHF.R.U32.HI R9, RZ, R27, R6 ;  /* 0x0000001bff097219 */ /* 0x000fe20000011606 */
[----:B------:R-:W3:Y:S01]  /*93f0*/  LDC R31, c[0x0][0x610] ;  /* 0x00018400ff1f7b82 */ /* 0x000ee20000000800 */
[----:B------:R-:W-:Y:S01]  /*9400*/  IMAD.MOV.U32 R8, RZ, RZ, R25 ;  /* 0x000000ffff087224 */ /* 0x000fe200078e0019 */
[----:B------:R-:W-:Y:S06]  /*9410*/  @!P0 BRA `(.L_x_232) ;  /* 0x0000000000288947 */ /* 0x000fec0003800000 */
        /* <DEDUP_REMOVED lines=10> */
.L_x_232:
[----:B------:R-:W-:Y:S02]  /*94c0*/  ISETP.NE.AND P0, PT, R2, 0x1, PT ;  /* 0x000000010200780c */ /* 0x000fe40003f05270 */
[----:B-1----:R-:W-:Y:S01]  /*94d0*/  SHF.R.U64 R6, R8, R24, R9 ;  /* 0x0000001808067219 */ /* 0x002fe20000001209 */
[----:B0-----:R-:W-:Y:S01]  /*94e0*/  VIADD R9, R20, 0xffffffff ;  /* 0xffffffff14097836 */ /* 0x001fe20000000000 */
[----:B------:R-:W-:Y:S02]  /*94f0*/  SHF.L.U32 R30, R30, R27, RZ ;  /* 0x0000001b1e1e7219 */ /* 0x000fe400000006ff */
[----:B------:R-:W-:Y:S01]  /*9500*/  LOP3.LUT R5, R23, R32, RZ, 0xc0, !PT ;  /* 0x0000002017057212 */ /* 0x000fe200078ec0ff */
[----:B------:R-:W-:-:S04]  /*9510*/  IMAD.MOV R8, RZ, RZ, -R6 ;  /* 0x000000ffff087224 */ /* 0x000fc800078e0a06 */
[----:B------:R-:W-:Y:S01]  /*9520*/  IMAD R6, R30, R6, R5 ;  /* 0x000000061e067224 */ /* 0x000fe200078e0205 */
[----:B------:R-:W-:Y:S01]  /*9530*/  LOP3.LUT R5, R14, R9, RZ, 0xc0, !PT ;  /* 0x000000090e057212 */ /* 0x000fe200078ec0ff */
[----:B------:R-:W-:Y:S02]  /*9540*/  @P0 IMAD R3, R7, R21, R4 ;  /* 0x0000001507030224 */ /* 0x000fe400078e0204 */
[----:B--2---:R-:W-:Y:S01]  /*9550*/  IMAD R4, R8, R26, R25 ;  /* 0x0000001a08047224 */ /* 0x004fe200078e0219 */
[----:B------:R-:W-:Y:S01]  /*9560*/  MOV R8, 0x1 ;  /* 0x0000000100087802 */ /* 0x000fe20000000f00 */
[----:B---3--:R-:W-:Y:S02]  /*9570*/  IMAD R3, R6, R31, R3 ;  /* 0x0000001f06037224 */ /* 0x008fe400078e0203 */
[----:B------:R-:W-:Y:S02]  /*9580*/  IMAD R4, R4, R20, R5 ;  /* 0x0000001404047224 */ /* 0x000fe400078e0205 */
[----:B------:R-:W-:-:S03]  /*9590*/  IMAD.MOV.U32 R6, RZ, RZ, R22 ;  /* 0x000000ffff067224 */ /* 0x000fc600078e0016 */
[----:B------:R-:W-:Y:S02]  /*95a0*/  SEL R20, R4, R3, !P0 ;  /* 0x0000000304147207 */ /* 0x000fe40004000000 */
[----:B------:R-:W-:-:S07]  /*95b0*/  SEL R13, R3, R4, !P0 ;  /* 0x00000004030d7207 */ /* 0x000fce0004000000 */
.L_x_230:
[----:B------:R-:W-:-:S08]  /*95c0*/  NOP ;  /* 0x0000000000007918 */ /* 0x000fd00000000000 */
[----:B------:R-:W0:-:S00]  /*95d0*/  USETMAXREG.DEALLOC.CTAPOOL 0x28 ;  /* 0x00000028000079c8 */ /* 0x000e0000080e0500 */
[----:B0-----:R-:W-:-:S13]  /*95e0*/  ISETP.NE.AND P0, PT, R0, RZ, PT ;  /* 0x000000ff0000720c */ /* 0x001fda0003f05270 */
[----:B------:R-:W-:Y:S05]  /*95f0*/  @P0 EXIT ;  /* 0x000000000000094d */ /* 0x000fea0003800000 */
[----:B------:R-:W-:Y:S01]  /*9600*/  LOP3.LUT P0, RZ, R8, 0xff, RZ, 0xc0, !PT ;  /* 0x000000ff08ff7812 */ /* 0x000fe2000780c0ff */
[----:B------:R-:W-:Y:S02]  /*9610*/  IMAD.MOV.U32 R0, RZ, RZ, 0x1 ;  /* 0x00000001ff007424 */ /* 0x000fe400078e00ff */
[----:B------:R-:W-:-:S10]  /*9620*/  IMAD.MOV.U32 R3, RZ, RZ, RZ ;  /* 0x000000ffff037224 */ /* 0x000fd400078e00ff */
[----:B------:R-:W-:Y:S05]  /*9630*/  @!P0 BRA `(.L_x_233) ;  /* 0x0000000c003c8947 */ /* 0x000fea0003800000 */
[----:B------:R-:W0:Y:S01]  /*9640*/  LDC R0, c[0x0][0x28c] ;  /* 0x0000a300ff007b82 */ /* 0x000e220000000800 */
[----:B------:R-:W1:Y:S01]  /*9650*/  S2R R9, SR_CgaCtaId ;  /* 0x0000000000097919 */ /* 0x000e620000008800 */
[----:B------:R-:W-:Y:S01]  /*9660*/  ULDC UR5, c[0x0][0x600] ;  /* 0x0001800000057ab9 */ /* 0x000fe20000000800 */
[----:B------:R-:W-:Y:S01]  /*9670*/  ULDC UR4, c[0x0][0xc] ;  /* 0x0000030000047ab9 */ /* 0x000fe20000000800 */
[----:B------:R-:W-:Y:S01]  /*9680*/  UIADD3 UR16, UR5, -0x1, URZ ;  /* 0xffffffff05107890 */ /* 0x000fe2000fffe03f */
[----:B------:R-:W-:Y:S01]  /*9690*/  BSSY B0, `(.L_x_233) ;  /* 0x00000c9000007945 */ /* 0x000fe20003800000 */
[----:B------:R-:W-:Y:S01]  /*96a0*/  ULDC UR6, c[0x0][0x658] ;  /* 0x0001960000067ab9 */ /* 0x000fe20000000800 */
[----:B------:R-:W-:Y:S01]  /*96b0*/  ULDC UR5, c[0x0][0x10] ;  /* 0x0000040000057ab9 */ /* 0x000fe20000000800 */
[----:B------:R-:W-:Y:S01]  /*96c0*/  UMOV UR7, 0xffffffff ;  /* 0xffffffff00077882 */ /* 0x000fe20000000000 */
[----:B------:R-:W-:Y:S01]  /*96d0*/  UMOV UR8, 0x1 ;  /* 0x0000000100087882 */ /* 0x000fe20000000000 */
[----:B------:R-:W-:Y:S01]  /*96e0*/  UIMAD.WIDE.U32 UR4, UR4, UR5, URZ ;  /* 0x00000005040472a5 */ /* 0x000fe2000f8e003f */
[----:B------:R-:W-:Y:S01]  /*96f0*/  IMAD.MOV.U32 R11, RZ, RZ, 0x1 ;  /* 0x00000001ff0b7424 */ /* 0x000fe200078e00ff */
[----:B------:R-:W-:Y:S01]  /*9700*/  USHF.L.U32 UR7, UR7, UR6, URZ ;  /* 0x0000000607077299 */ /* 0x000fe2000800063f */
[----:B------:R-:W-:Y:S01]  /*9710*/  LOP3.LUT R8, R19, 0x2, RZ, 0xfc, !PT ;  /* 0x0000000213087812 */ /* 0x000fe200078efcff */
[----:B------:R-:W-:-:S02]  /*9720*/  USHF.L.U32 UR18, UR8, UR6, URZ ;  /* 0x0000000608127299 */ /* 0x000fc4000800063f */
[----:B------:R-:W-:Y:S01]  /*9730*/  ULOP3.LUT UR17, URZ, UR7, URZ, 0x33, !UPT ;  /* 0x000000073f117292 */ /* 0x000fe2000f8e333f */
[----:B------:R-:W-:Y:S01]  /*9740*/  ULDC UR6, c[0x0][0x14] ;  /* 0x0000050000067ab9 */ /* 0x000fe20000000800 */
[----:B------:R-:W-:Y:S01]  /*9750*/  ULDC.64 UR22, c[0x0][0x198] ;  /* 0x0000660000167ab9 */ /* 0x000fe20000000a00 */
[----:B------:R-:W-:Y:S02]  /*9760*/  UIMAD.WIDE.U32 UR20, UR4, UR6, URZ ;  /* 0x00000006041472a5 */ /* 0x000fe4000f8e003f */
[----:B------:R-:W-:Y:S01]  /*9770*/  UIMAD UR13, UR5, UR6, URZ ;  /* 0x00000006050d72a4 */ /* 0x000fe2000f8e023f */
[----:B0-----:R-:W-:-:S03]  /*9780*/  VIADD R0, R0, 0x1f ;  /* 0x0000001f00007836 */ /* 0x001fc60000000000 */
[----:B------:R-:W-:Y:S02]  /*9790*/  UIADD3 UR13, UR21, UR13, URZ ;  /* 0x0000000d150d7290 */ /* 0x000fe4000fffe03f */
[----:B------:R-:W-:-:S04]  /*97a0*/  SHF.R.S32.HI R3, RZ, 0x1f, R0 ;  /* 0x0000001fff037819 */ /* 0x000fc80000011400 */
[----:B------:R-:W-:Y:S01]  /*97b0*/  LEA.HI R3, R3, R0, RZ, 0x5 ;  /* 0x0000000003037211 */ /* 0x000fe200078f28ff */
[----:B------:R-:W-:Y:S01]  /*97c0*/  IMAD.MOV.U32 R0, RZ, RZ, 0x1 ;  /* 0x00000001ff007424 */ /* 0x000fe200078e00ff */
[----:B-1----:R-:W-:Y:S02]  /*97d0*/  LOP3.LUT R9, R9, 0x1, RZ, 0xc0, !PT ;  /* 0x0000000109097812 */ /* 0x002fe400078ec0ff */
[----:B------:R-:W-:Y:S01]  /*97e0*/  SHF.R.S32.HI R10, RZ, 0x5, R3 ;  /* 0x00000005ff0a7819 */ /* 0x000fe20000011403 */
[----:B------:R-:W-:-:S04]  /*97f0*/  IMAD.MOV.U32 R3, RZ, RZ, RZ ;  /* 0x000000ffff037224 */ /* 0x000fc800078e00ff */
[----:B------:R-:W-:-:S07]  /*9800*/  VIADD R12, R10, 0x1 ;  /* 0x000000010a0c7836 */ /* 0x000fce0000000000 */
.L_x_244:
[----:B------:R-:W-:-:S03]  /*9810*/  UMOV UR4, 0xffffffff ;  /* 0xffffffff00047882 */ /* 0x000fc60000000000 */
[----:B------:R-:W-:Y:S05]  /*9820*/  BRA.DIV UR4, `(.L_x_234) ;  /* 0x0000001204807947 */ /* 0x000fea000b800000 */
[----:B------:R-:W-:-:S13]  /*9830*/  ELECT P6, URZ, PT ;  /* 0x00000000003f782f */ /* 0x000fda00038c0000 */
.L_x_261:
[----:B------:R-:W0:Y:S01]  /*9840*/  LDC R4, c[0x0][0x28c] ;  /* 0x0000a300ff047b82 */ /* 0x000e220000000800 */
[----:B------:R-:W-:Y:S01]  /*9850*/  BSSY B1, `(.L_x_235) ;  /* 0x000003a000017945 */ /* 0x000fe20003800000 */
[----:B0-----:R-:W-:-:S13]  /*9860*/  ISETP.LT.OR P6, PT, R4, 0x1, !P6 ;  /* 0x000000010400780c */ /* 0x001fda00077c1670 */
[----:B------:R-:W-:Y:S05]  /*9870*/  @P6 BRA `(.L_x_236) ;  /* 0x0000000000dc6947 */ /* 0x000fea0003800000 */
[----:B------:R-:W-:Y:S01]  /*9880*/  IMAD R20, R20, 0x2, R9 ;  /* 0x0000000214147824 */ /* 0x000fe200078e0209 */
[----:B------:R-:W-:Y:S01]  /*9890*/  MOV R22, RZ ;  /* 0x000000ff00167202 */ /* 0x000fe20000000f00 */
[----:B------:R-:W-:Y:S02]  /*98a0*/  IMAD.SHL.U32 R21, R13, 0x100, RZ ;  /* 0x000001000d157824 */ /* 0x000fe400078e00ff */
[----:B------:R-:W-:Y:S02]  /*98b0*/  IMAD.MOV.U32 R4, RZ, RZ, R12 ;  /* 0x000000ffff047224 */ /* 0x000fe400078e000c */
[----:B------:R-:W-:Y:S02]  /*98c0*/  IMAD.MOV.U32 R5, RZ, RZ, R0 ;  /* 0x000000ffff057224 */ /* 0x000fe400078e0000 */
[----:B------:R-:W-:Y:S02]  /*98d0*/  IMAD.MOV.U32 R14, RZ, RZ, R3 ;  /* 0x000000ffff0e7224 */ /* 0x000fe400078e0003 */
[----:B------:R-:W-:-:S07]  /*98e0*/  IMAD R15, R20, 0x30, RZ ;  /* 0x00000030140f7824 */ /* 0x000fce00078e02ff */
.L_x_239:
[----:B------:R-:W0:Y:S01]  /*98f0*/  S2R R20, SR_CgaCtaId ;  /* 0x0000000000147919 */ /* 0x000e220000008800 */
[----:B------:R-:W-:Y:S02]  /*9900*/  MOV R7, 0x400 ;  /* 0x0000040000077802 */ /* 0x000fe40000000f00 */
[----:B------:R-:W-:-:S13]  /*9910*/  LOP3.LUT P1, RZ, R18, 0x7f, RZ, 0xc0, !PT ;  /* 0x0000007f12ff7812 */ /* 0x000fda000782c0ff */
[----:B------:R-:W1:Y:S01]  /*9920*/  @!P1 LDC R13, c[0x0][0x500] ;  /* 0x00014000ff0d9b82 */ /* 0x000e620000000800 */
[----:B0-----:R-:W-:Y:S02]  /*9930*/  LEA R23, R20, R7, 0x18 ;  /* 0x0000000714177211 */ /* 0x001fe400078ec0ff */
[----:B------:R-:W-:-:S03]  /*9940*/  SHF.L.U32 R7, R5, 0x1f, RZ ;  /* 0x0000001f05077819 */ /* 0x000fc600000006ff */
[----:B------:R-:W-:-:S04]  /*9950*/  IMAD R20, R14, 0x8, R23 ;  /* 0x000000080e147824 */ /* 0x000fc800078e0217 */
[----:B------:R-:W0:Y:S02]  /*9960*/  SYNCS.PHASECHK.TRANS64.TRYWAIT P0, [R20+URZ+0x50], R7 ;  /* 0x00005007140075a7 */ /* 0x000e24000800017f */
[----:B01----:R-:W-:Y:S05]  /*9970*/  @!P0 BRA `(.L_x_237) ;  /* 0x00000010004c8947 */ /* 0x003fea0003800000 */
.L_x_262:
[----:B0-----:R-:W-:Y:S01]  /*9980*/  PRMT R7, R8, 0x9910, RZ ;  /* 0x0000991008077816 */ /* 0x001fe200000000ff */
[----:B------:R0:W-:Y:S03]  /*9990*/  @!P1 SYNCS.ARRIVE.TRANS64 RZ, [R20+URZ], R13 ;  /* 0x0000000d14ff99a7 */ /* 0x0001e6000800003f */
[----:B------:R-:W-:-:S13]  /*99a0*/  ISETP.NE.AND P0, PT, R7, 0x2, PT ;  /* 0x000000020700780c */ /* 0x000fda0003f05270 */
[----:B0-----:R-:W-:Y:S05]  /*99b0*/  @P0 BRA `(.L_x_238) ;  /* 0x0000000000040947 */ /* 0x001fea0003800000 */
[----:B------:R-:W-:Y:S01]  /*99c0*/  BPT.TRAP 0x1 ;  /* 0x000000040000795c */ /* 0x000fe20000300000 */
.L_x_238:
[----:B------:R-:W-:Y:S01]  /*99d0*/  IMAD R7, R14, 0x2, R9 ;  /* 0x000000020e077824 */ /* 0x000fe200078e0209 */
[----:B------:R-:W-:Y:S01]  /*99e0*/  R2UR UR9, R20 ;  /* 0x00000000140972ca */ /* 0x000fe200000e0000 */
[--C-:B------:R-:W-:Y:S01]  /*99f0*/  IMAD R13, R14, 0x4000, R23.reuse ;  /* 0x000040000e0d7824 */ /* 0x100fe200078e0217 */
[----:B------:R-:W-:Y:S01]  /*9a00*/  UIADD3 UR4, UP0, UR22, 0xf0, URZ ;  /* 0x000000f016047890 */ /* 0x000fe2000ff1e03f */
[----:B------:R-:W-:Y:S01]  /*9a10*/  IMAD R7, R7, 0x600, RZ ;  /* 0x0000060007077824 */ /* 0x000fe200078e02ff */
[----:B------:R-:W-:Y:S01]  /*9a20*/  R2UR UR11, R21 ;  /* 0x00000000150b72ca */ /* 0x000fe200000e0000 */
[----:B------:R-:W-:Y:S01]  /*9a30*/  VIADD R4, R4, 0xffffffff ;  /* 0xffffffff04047836 */ /* 0x000fe20000000000 */
[----:B------:R-:W-:Y:S01]  /*9a40*/  R2UR UR5, R13 ;  /* 0x000000000d0572ca */ /* 0x000fe200000e0000 */
[----:B------:R-:W-:Y:S01]  /*9a50*/  IMAD R7, R7, 0x2, R23 ;  /* 0x0000000207077824 */ /* 0x000fe200078e0217 */
[----:B------:R-:W-:Y:S01]  /*9a60*/  R2UR UR10, R22 ;  /* 0x00000000160a72ca */ /* 0x000fe200000e0000 */
[----:B------:R-:W-:Y:S01]  /*9a70*/  UIADD3 UR24, UP1, UR22, 0x1f0, URZ ;  /* 0x000001f016187890 */ /* 0x000fe2000ff3e03f */
[----:B------:R-:W-:Y:S01]  /*9a80*/  R2UR UR12, R6 ;  /* 0x00000000060c72ca */ /* 0x000fe200000e0000 */
[----:B------:R-:W-:Y:S01]  /*9a90*/  VIADD R14, R14, 0x1 ;  /* 0x000000010e0e7836 */ /* 0x000fe20000000000 */
[----:B------:R-:W-:Y:S01]  /*9aa0*/  R2UR UR8, R7 ;  /* 0x00000000070872ca */ /* 0x000fe200000e0000 */
[----:B------:R-:W-:Y:S01]  /*9ab0*/  UIADD3.X UR25, URZ, UR23, URZ, UP1, !UPT ;  /* 0x000000173f197290 */ /* 0x000fe20008ffe43f */
[----:B------:R-:W-:Y:S01]  /*9ac0*/  R2UR UR19, R15 ;  /* 0x000000000f1372ca */ /* 0x000fe200000e0000 */
[----:B------:R-:W-:Y:S01]  /*9ad0*/  UMOV UR6, 0x0 ;  /* 0x0000000000067882 */ /* 0x000fe20000000000 */
[----:B------:R-:W-:Y:S01]  /*9ae0*/  ISETP.GT.AND P1, PT, R4, 0x1, PT ;  /* 0x000000010400780c */ /* 0x000fe20003f24270 */
[----:B------:R-:W-:Y:S01]  /*9af0*/  UMOV UR7, 0x10000000 ;  /* 0x1000000000077882 */ /* 0x000fe20000000000 */
[----:B------:R-:W-:Y:S01]  /*9b00*/  ISETP.NE.AND P0, PT, R14, 0xa, PT ;  /* 0x0000000a0e00780c */ /* 0x000fe20003f05270 */
[----:B------:R-:W-:Y:S01]  /*9b10*/  UIADD3 UR14, UR5, 0x180, URZ ;  /* 0x00000180050e7890 */ /* 0x000fe2000fffe03f */
[----:B------:R-:W-:Y:S01]  /*9b20*/  VIADD R22, R22, 0x20 ;  /* 0x0000002016167836 */ /* 0x000fe20000000000 */
[----:B------:R-:W-:Y:S01]  /*9b30*/  UIADD3.X UR5, URZ, UR23, URZ, UP0, !UPT ;  /* 0x000000173f057290 */ /* 0x000fe200087fe43f */
[----:B------:R-:W-:Y:S01]  /*9b40*/  SEL R20, RZ, 0x1, P0 ;  /* 0x00000001ff147807 */ /* 0x000fe20000000000 */
[----:B------:R-:W-:Y:S01]  /*9b50*/  UMOV UR26, 0x30000 ;  /* 0x00030000001a7882 */ /* 0x000fe20000000000 */
[----:B------:R-:W-:Y:S01]  /*9b60*/  SEL R14, R14, RZ, P0 ;  /* 0x000000ff0e0e7207 */ /* 0x000fe20000000000 */
[----:B------:R-:W-:Y:S01]  /*9b70*/  UIADD3 UR15, UR8, 0x28180, URZ ;  /* 0x00028180080f7890 */ /* 0x000fe2000fffe03f */
[----:B------:R-:W-:-:S02]  /*9b80*/  LOP3.LUT R5, R5, R20, RZ, 0x3c, !PT ;  /* 0x0000001405057212 */ /* 0x000fc400078e3cff */
[----:B------:R-:W-:Y:S02]  /*9b90*/  UMOV UR8, UR14 ;  /* 0x0000000e00087c82 */ /* 0x000fe40008000000 */
[----:B------:R0:W-:Y:S02]  /*9ba0*/  UTMALDG.3D [UR8], [UR4], desc[UR6] ;  /* 0x00000608040075b4 */ /* 0x0001e40008011000 */
[----:B0-----:R-:W-:Y:S01]  /*9bb0*/  UMOV UR8, UR15 ;  /* 0x0000000f00087c82 */ /* 0x001fe20008000000 */
[----:B------:R-:W-:Y:S02]  /*9bc0*/  UMOV UR11, UR19 ;  /* 0x00000013000b7c82 */ /* 0x000fe40008000000 */
[----:B------:R0:W-:Y:S02]  /*9bd0*/  UTMALDG.3D.MULTICAST [UR8], [UR24], UR26, desc[UR6] ;  /* 0x00000608180073b4 */ /* 0x0001e4000801181a */
[----:B0-----:R-:W-:Y:S05]  /*9be0*/  @P1 BRA `(.L_x_239) ;  /* 0xfffffffc00401947 */ /* 0x001fea000383ffff */
.L_x_236:
[----:B------:R-:W-:Y:S05]  /*9bf0*/  BSYNC B1 ;  /* 0x0000000000017941 */ /* 0x000fea0003800000 */
.L_x_235:
[----:B------:R-:W-:Y:S01]  /*9c00*/  LOP3.LUT P1, RZ, R11, 0xff, RZ, 0xc0, !PT ;  /* 0x000000ff0bff7812 */ /* 0x000fe2000782c0ff */
[----:B------:R-:W-:Y:S01]  /*9c10*/  ULDC.64 UR4, c[0x0][0x650] ;  /* 0x0001940000047ab9 */ /* 0x000fe20000000a00 */
[C---:B------:R-:W-:Y:S01]  /*9c20*/  IADD3 R6, R10.reuse, R3, RZ ;  /* 0x000000030a067210 */ /* 0x040fe20007ffe0ff */
[----:B------:R-:W-:Y:S01]  /*9c30*/  BSSY B1, `(.L_x_240) ;  /* 0x000006c000017945 */ /* 0x000fe20003800000 */
[----:B------:R-:W-:Y:S01]  /*9c40*/  ISETP.GE.U32.AND P2, PT, R10, 0xa, PT ;  /* 0x0000000a0a00780c */ /* 0x000fe20003f46070 */
[----:B------:R-:W-:Y:S01]  /*9c50*/  IMAD.MOV.U32 R13, RZ, RZ, -0x1 ;  /* 0xffffffffff0d7424 */ /* 0x000fe200078e00ff */
[----:B------:R-:W-:Y:S01]  /*9c60*/  ISETP.GT.U32.AND P0, PT, R6, 0x9, PT ;  /* 0x000000090600780c */ /* 0x000fe20003f04070 */
[----:B------:R-:W-:Y:S01]  /*9c70*/  IMAD.MOV.U32 R20, RZ, RZ, -0x1 ;  /* 0xffffffffff147424 */ /* 0x000fe200078e00ff */
[----:B------:R-:W-:Y:S02]  /*9c80*/  PRMT R11, RZ, 0x7610, R11 ;  /* 0x00007610ff0b7816 */ /* 0x000fe4000000000b */
[----:B------:R-:W-:-:S03]  /*9c90*/  ISETP.LT.U32.AND P0, PT, R10, 0xa, P0 ;  /* 0x0000000a0a00780c */ /* 0x000fc60000701070 */
[----:B------:R-:W0:Y:S01]  /*9ca0*/  @P1 S2R R5, SR_CgaCtaId ;  /* 0x0000000000051919 */ /* 0x000e220000008800 */
[----:B------:R-:W-:-:S04]  /*9cb0*/  @P1 MOV R4, 0x400 ;  /* 0x0000040000041802 */ /* 0x000fc80000000f00 */
[----:B0-----:R-:W-:Y:S01]  /*9cc0*/  @P1 LEA R3, R5, R4, 0x18 ;  /* 0x0000000405031211 */ /* 0x001fe200078ec0ff */
[----:B------:R-:W-:-:S03]  /*9cd0*/  IMAD.WIDE.U32 R4, R6, -0x33333333, RZ ;  /* 0xcccccccd06047825 */ /* 0x000fc600078e00ff */
[----:B------:R0:W-:Y:S01]  /*9ce0*/  @P1 SYNCS.ARRIVE.TRANS64.A1T0 RZ, [R3+URZ+0xb8], RZ ;  /* 0x0000b8ff03ff19a7 */ /* 0x0001e2000810003f */
[----:B------:R-:W-:Y:S02]  /*9cf0*/  IADD3 R16, P1, R16, UR20, RZ ;  /* 0x0000001410107c10 */ /* 0x000fe4000ff3e0ff */
[----:B------:R-:W-:Y:S02]  /*9d00*/  SHF.R.U32.HI R5, RZ, 0x3, R5 ;  /* 0x00000003ff057819 */ /* 0x000fe40000011605 */
[----:B------:R-:W-:Y:S02]  /*9d10*/  IADD3.X R17, R17, UR13, RZ, P1, !PT ;  /* 0x0000000d11117c10 */ /* 0x000fe40008ffe4ff */
[----:B------:R-:W-:Y:S02]  /*9d20*/  PRMT R4, RZ, 0x7610, R4 ;  /* 0x00007610ff047816 */ /* 0x000fe40000000004 */
[----:B0-----:R-:W-:Y:S02]  /*9d30*/  SEL R3, RZ, 0x1, !P0 ;  /* 0x00000001ff037807 */ /* 0x001fe40004000000 */
[----:B------:R-:W-:-:S02]  /*9d40*/  ISETP.GE.U32.AND P0, PT, R16, UR4, PT ;  /* 0x0000000410007c0c */ /* 0x000fc4000bf06070 */
[----:B------:R-:W-:Y:S01]  /*9d50*/  LOP3.LUT R0, R0, R3, RZ, 0x3c, !PT ;  /* 0x0000000300007212 */ /* 0x000fe200078e3cff */
[----:B------:R-:W-:Y:S01]  /*9d60*/  IMAD R3, R5, -0xa, R6 ;  /* 0xfffffff605037824 */ /* 0x000fe200078e0206 */
[----:B------:R-:W-:Y:S01]  /*9d70*/  ISETP.GE.U32.AND.EX P0, PT, R17, UR5, PT, P0 ;  /* 0x0000000511007c0c */ /* 0x000fe2000bf06100 */
[----:B------:R-:W-:Y:S01]  /*9d80*/  IMAD.MOV.U32 R6, RZ, RZ, -0x1 ;  /* 0xffffffffff067424 */ /* 0x000fe200078e00ff */
[----:B------:R-:W-:-:S11]  /*9d90*/  @P2 LOP3.LUT R0, R0, 0x1, R5, 0x78, !PT ;  /* 0x0000000100002812 */ /* 0x000fd600078e7805 */
[----:B------:R-:W-:Y:S05]  /*9da0*/  @P0 BRA `(.L_x_241) ;  /* 0x0000000400500947 */ /* 0x000fea0003800000 */
[----:B------:R-:W0:Y:S01]  /*9db0*/  S2R R15, SR_CTAID.X ;  /* 0x00000000000f7919 */ /* 0x000e220000002500 */
[----:B------:R-:W-:Y:S01]  /*9dc0*/  ULDC.64 UR4, c[0x0][0x628] ;  /* 0x00018a0000047ab9 */ /* 0x000fe20000000a00 */
[----:B------:R-:W1:Y:S01]  /*9dd0*/  LDC R20, c[0x0][0x144] ;  /* 0x00005100ff147b82 */ /* 0x000e620000000800 */
[----:B------:R-:W-:Y:S01]  /*9de0*/  ISETP.NE.U32.AND P0, PT, RZ, UR4, PT ;  /* 0x00000004ff007c0c */ /* 0x000fe2000bf05070 */
[----:B------:R-:W2:Y:S01]  /*9df0*/  S2R R13, SR_CTAID.Y ;  /* 0x00000000000d7919 */ /* 0x000ea20000002600 */
[----:B------:R-:W-:Y:S01]  /*9e00*/  ULDC UR7, c[0x0][0x630] ;  /* 0x00018c0000077ab9 */ /* 0x000fe20000000800 */
[----:B------:R-:W-:Y:S01]  /*9e10*/  ULDC UR8, c[0x0][0x150] ;  /* 0x0000540000087ab9 */ /* 0x000fe20000000800 */
[----:B------:R-:W-:Y:S01]  /*9e20*/  ISETP.NE.AND.EX P0, PT, RZ, UR5, PT, P0 ;  /* 0x00000005ff007c0c */ /* 0x000fe2000bf05300 */
[----:B------:R-:W-:Y:S02]  /*9e30*/  IMAD.MOV.U32 R4, RZ, RZ, R16 ;  /* 0x000000ffff047224 */ /* 0x000fe400078e0010 */
[----:B------:R-:W-:Y:S01]  /*9e40*/  IMAD.MOV.U32 R5, RZ, RZ, R17 ;  /* 0x000000ffff057224 */ /* 0x000fe200078e0011 */
[----:B0-----:R-:W-:-:S09]  /*9e50*/  I2FP.F32.U32 R22, R15 ;  /* 0x0000000f00167245 */ /* 0x001fd20000201000 */
[----:B------:R-:W-:Y:S05]  /*9e60*/  @!P0 BRA `(.L_x_242) ;  /* 0x0000000000288947 */ /* 0x000fea0003800000 */
[----:B------:R-:W-:Y:S02]  /*9e70*/  ULDC UR6, c[0x0][0x634] ;  /* 0x00018d0000067ab9 */ /* 0x000fe40000000800 */
[----:B------:R-:W-:-:S05]  /*9e80*/  IADD3 R5, P0, R16, UR6, RZ ;  /* 0x0000000610057c10 */ /* 0x000fca000ff1e0ff */
[----:B------:R-:W-:-:S04]  /*9e90*/  IMAD.X R21, RZ, RZ, R17, P0 ;  /* 0x000000ffff157224 */ /* 0x000fc800000e0611 */
[----:B------:R-:W-:-:S04]  /*9ea0*/  IMAD.WIDE.U32 R6, R21, UR4, RZ ;  /* 0x0000000415067c25 */ /* 0x000fc8000f8e00ff */
[----:B------:R-:W-:-:S04]  /*9eb0*/  IMAD.WIDE.U32 R6, P0, R5, UR5, R6 ;  /* 0x0000000505067c25 */ /* 0x000fc8000f800006 */
[----:B------:R-:W-:-:S04]  /*9ec0*/  IMAD.WIDE.U32 R4, R5, UR4, RZ ;  /* 0x0000000405047c25 */ /* 0x000fc8000f8e00ff */
[----:B------:R-:W-:Y:S01]  /*9ed0*/  IMAD.MOV.U32 R4, RZ, RZ, R7 ;  /* 0x000000ffff047224 */ /* 0x000fe200078e0007 */
[----:B------:R-:W-:Y:S01]  /*9ee0*/  IADD3 RZ, P1, R5, R6, RZ ;  /* 0x0000000605ff7210 */ /* 0x000fe20007f3e0ff */
[----:B------:R-:W-:-:S04]  /*9ef0*/  IMAD.X R5, RZ, RZ, RZ, P0 ;  /* 0x000000ffff057224 */ /* 0x000fc800000e06ff */
[----:B------:R-:W-:-:S08]  /*9f00*/  IMAD.WIDE.U32.X R4, R21, UR5, R4, P1 ;  /* 0x0000000515047c25 */ /* 0x000fd000088e0404 */
.L_x_242:
[----:B------:R-:W-:Y:S01]  /*9f10*/  FMUL R22, R22, UR8 ;  /* 0x0000000816167c20 */ /* 0x000fe20008400000 */
[--C-:B------:R-:W-:Y:S01]  /*9f20*/  SHF.R.U64 R14, R4, UR7, R5.reuse ;  /* 0x00000007040e7c19 */ /* 0x100fe20008001205 */
[----:B------:R-:W-:Y:S01]  /*9f30*/  ULDC.64 UR4, c[0x0][0x620] ;  /* 0x0001880000047ab9 */ /* 0x000fe20000000a00 */
[----:B------:R-:W-:Y:S01]  /*9f40*/  SHF.R.U32.HI R4, RZ, UR7, R5 ;  /* 0x00000007ff047c19 */ /* 0x000fe20008011605 */
[----:B------:R-:W-:Y:S01]  /*9f50*/  ULDC.64 UR6, c[0x0][0x640] ;  /* 0x0001900000067ab9 */ /* 0x000fe20000000a00 */
[----:B------:R-:W-:Y:S01]  /*9f60*/  IADD3 R5, P0, RZ, -R14, RZ ;  /* 0x8000000eff057210 */ /* 0x000fe20007f1e0ff */
[----:B------:R-:W0:Y:S04]  /*9f70*/  F2I.U32.TRUNC.NTZ R22, R22 ;  /* 0x0000001600167305 */ /* 0x000e28000020f000 */
[----:B------:R-:W-:Y:S01]  /*9f80*/  IMAD.X R4, RZ, RZ, ~R4, P0 ;  /* 0x000000ffff047224 */ /* 0x000fe200000e0e04 */
[----:B------:R-:W-:-:S03]  /*9f90*/  ISETP.NE.U32.AND P0, PT, RZ, UR6, PT ;  /* 0x00000006ff007c0c */ /* 0x000fc6000bf05070 */
[----:B------:R-:W-:Y:S01]  /*9fa0*/  IMAD R4, R4, UR4, RZ ;  /* 0x0000000404047c24 */ /* 0x000fe2000f8e02ff */
[----:B------:R-:W-:-:S03]  /*9fb0*/  ISETP.NE.AND.EX P0, PT, RZ, UR7, PT, P0 ;  /* 0x00000007ff007c0c */ /* 0x000fc6000bf05300 */
[C---:B------:R-:W-:Y:S01]  /*9fc0*/  IMAD R7, R5.reuse, UR5, R4 ;  /* 0x0000000505077c24 */ /* 0x040fe2000f8e0204 */
[----:B------:R-:W-:Y:S01]  /*9fd0*/  ULDC UR5, c[0x0][0x154] ;  /* 0x0000550000057ab9 */ /* 0x000fe20000000800 */
[----:B------:R-:W-:Y:S01]  /*9fe0*/  IMAD.WIDE.U32 R4, R5, UR4, R16 ;  /* 0x0000000405047c25 */ /* 0x000fe2000f8e0010 */
[----:B------:R-:W-:-:S03]  /*9ff0*/  ULDC UR4, c[0x0][0x618] ;  /* 0x0001860000047ab9 */ /* 0x000fc60000000800 */
[----:B0-----:R-:W-:Y:S01]  /*a000*/  IMAD.MOV R6, RZ, RZ, -R22 ;  /* 0x000000ffff067224 */ /* 0x001fe200078e0a16 */
[----:B------:R-:W-:-:S03]  /*a010*/  IADD3 R5, R5, R7, RZ ;  /* 0x0000000705057210 */ /* 0x000fc60007ffe0ff */
[----:B-1----:R-:W-:Y:S01]  /*a020*/  IMAD R15, R20, R6, R15 ;  /* 0x00000006140f7224 */ /* 0x002fe200078e020f */
[----:B--2---:R-:W-:Y:S01]  /*a030*/  I2FP.F32.U32 R6, R13 ;  /* 0x0000000d00067245 */ /* 0x004fe20000201000 */
[----:B------:R-:W0:Y:S01]  /*a040*/  LDC R20, c[0x0][0x148] ;  /* 0x00005200ff147b82 */ /* 0x000e220000000800 */
[--C-:B------:R-:W-:Y:S02]  /*a050*/  SHF.R.U64 R21, R4, UR4, R5.reuse ;  /* 0x0000000404157c19 */ /* 0x100fe40008001205 */
[----:B------:R-:W-:Y:S01]  /*a060*/  SHF.R.U32.HI R4, RZ, UR4, R5 ;  /* 0x00000004ff047c19 */ /* 0x000fe20008011605 */
[----:B------:R-:W-:Y:S01]  /*a070*/  FMUL R6, R6, UR5 ;  /* 0x0000000506067c20 */ /* 0x000fe20008400000 */
[----:B------:R-:W-:Y:S02]  /*a080*/  ULDC UR4, c[0x0][0x608] ;  /* 0x0001820000047ab9 */ /* 0x000fe40000000800 */
[--C-:B------:R-:W-:Y:S01]  /*a090*/  SHF.R.U64 R23, R21, UR4, R4.reuse ;  /* 0x0000000415177c19 */ /* 0x100fe20008001204 */
[----:B------:R1:W2:Y:S01]  /*a0a0*/  F2I.U32.TRUNC.NTZ R24, R6 ;  /* 0x0000000600187305 */ /* 0x0002a2000020f000 */
[----:B------:R-:W-:Y:S01]  /*a0b0*/  SHF.R.U32.HI R4, RZ, UR4, R4 ;  /* 0x00000004ff047c19 */ /* 0x000fe20008011604 */
[----:B------:R-:W-:-:S03]  /*a0c0*/  ULDC UR4, c[0x0][0x658] ;  /* 0x0001960000047ab9 */ /* 0x000fc60000000800 */
[--C-:B------:R-:W-:Y:S02]  /*a0d0*/  SHF.R.U64 R22, R23, UR4, R4.reuse ;  /* 0x0000000417167c19 */ /* 0x100fe40008001204 */
[----:B------:R-:W-:-:S03]  /*a0e0*/  SHF.R.U32.HI R25, RZ, UR4, R4 ;  /* 0x00000004ff197c19 */ /* 0x000fc60008011604 */
[----:B------:R-:W-:Y:S02]  /*a0f0*/  IMAD.MOV.U32 R4, RZ, RZ, R22 ;  /* 0x000000ffff047224 */ /* 0x000fe400078e0016 */
[----:B------:R-:W-:Y:S01]  /*a100*/  IMAD.MOV.U32 R5, RZ, RZ, R25 ;  /* 0x000000ffff057224 */ /* 0x000fe200078e0019 */
[----:B-1----:R-:W-:Y:S06]  /*a110*/  @!P0 BRA `(.L_x_243) ;  /* 0x0000000000288947 */ /* 0x002fec0003800000 */
        /* <DEDUP_REMOVED lines=10> */
.L_x_243:
[----:B------:R-:W-:Y:S01]  /*a1c0*/  ISETP.NE.AND P0, PT, R2, 0x1, PT ;  /* 0x000000010200780c */ /* 0x000fe20003f05270 */
[----:B------:R-:W-:Y:S01]  /*a1d0*/  ULDC UR4, c[0x0][0x648] ;  /* 0x0001920000047ab9 */ /* 0x000fe20000000800 */
[----:B------:R-:W-:Y:S01]  /*a1e0*/  LOP3.LUT R23, R23, UR17, RZ, 0xc0, !PT ;  /* 0x0000001117177c12 */ /* 0x000fe2000f8ec0ff */
[----:B--2---:R-:W-:Y:S01]  /*a1f0*/  IMAD.MOV R24, RZ, RZ, -R24 ;  /* 0x000000ffff187224 */ /* 0x004fe200078e0a18 */
[----:B------:R-:W-:Y:S01]  /*a200*/  SHF.R.U64 R4, R4, UR4, R5 ;  /* 0x0000000404047c19 */ /* 0x000fe20008001205 */
[----:B------:R-:W-:Y:S01]  /*a210*/  ULDC UR4, c[0x0][0x638] ;  /* 0x00018e0000047ab9 */ /* 0x000fe20000000800 */
[----:B------:R-:W-:Y:S01]  /*a220*/  LOP3.LUT R21, R21, UR16, RZ, 0xc0, !PT ;  /* 0x0000001015157c12 */ /* 0x000fe2000f8ec0ff */
[----:B------:R-:W-:Y:S01]  /*a230*/  ULDC UR5, c[0x0][0x610] ;  /* 0x0001840000057ab9 */ /* 0x000fe20000000800 */
[----:B------:R-:W-:Y:S02]  /*a240*/  IMAD.MOV.U32 R6, RZ, RZ, R14 ;  /* 0x000000ffff067224 */ /* 0x000fe400078e000e */
[----:B------:R-:W-:-:S02]  /*a250*/  IMAD.MOV R5, RZ, RZ, -R4 ;  /* 0x000000ffff057224 */ /* 0x000fc400078e0a04 */
[----:B------:R-:W-:Y:S02]  /*a260*/  IMAD R4, R4, UR18, R23 ;  /* 0x0000001204047c24 */ /* 0x000fe4000f8e0217 */
[----:B0-----:R-:W-:Y:S02]  /*a270*/  @P0 IMAD R15, R20, R24, R13 ;  /* 0x00000018140f0224 */ /* 0x001fe400078e020d */
[----:B------:R-:W-:Y:S01]  /*a280*/  IMAD R22, R5, UR4, R22 ;  /* 0x0000000405167c24 */ /* 0x000fe2000f8e0216 */
[----:B------:R-:W-:Y:S01]  /*a290*/  ULDC UR4, c[0x0][0x600] ;  /* 0x0001800000047ab9 */ /* 0x000fe20000000800 */
[----:B------:R-:W-:Y:S02]  /*a2a0*/  IMAD R15, R4, UR5, R15 ;  /* 0x00000005040f7c24 */ /* 0x000fe4000f8e020f */
[----:B------:R-:W-:Y:S02]  /*a2b0*/  IMAD R22, R22, UR4, R21 ;  /* 0x0000000416167c24 */ /* 0x000fe4000f8e0215 */
[----:B------:R-:W-:-:S03]  /*a2c0*/  IMAD.MOV.U32 R4, RZ, RZ, 0x1 ;  /* 0x00000001ff047424 */ /* 0x000fc600078e00ff */
[----:B------:R-:W-:Y:S02]  /*a2d0*/  SEL R20, R22, R15, !P0 ;  /* 0x0000000f16147207 */ /* 0x000fe40004000000 */
[----:B------:R-:W-:-:S07]  /*a2e0*/  SEL R13, R15, R22, !P0 ;  /* 0x000000160f0d7207 */ /* 0x000fce0004000000 */
.L_x_241:
[----:B------:R-:W-:Y:S05]  /*a2f0*/  BSYNC B1 ;  /* 0x0000000000017941 */ /* 0x000fea0003800000 */
.L_x_240:
[----:B------:R-:W-:-:S13]  /*a300*/  LOP3.LUT P0, RZ, R4, 0xff, RZ, 0xc0, !PT ;  /* 0x000000ff04ff7812 */ /* 0x000fda000780c0ff */
[----:B------:R-:W-:Y:S05]  /*a310*/  @P0 BRA `(.L_x_244) ;  /* 0xfffffff4003c0947 */ /* 0x000fea000383ffff */
[----:B------:R-:W-:Y:S05]  /*a320*/  BSYNC B0 ;  /* 0x0000000000007941 */ /* 0x000fea0003800000 */
.L_x_233:
[----:B------:R-:W-:-:S03]  /*a330*/  UMOV UR4, 0xffffffff ;  /* 0xffffffff00047882 */ /* 0x000fc60000000000 */
[----:B------:R-:W-:Y:S05]  /*a340*/  BRA.DIV UR4, `(.L_x_245) ;  /* 0x0000000604ec7947 */ /* 0x000fea000b800000 */
[----:B------:R-:W-:-:S13]  /*a350*/  ELECT P6, URZ, PT ;  /* 0x00000000003f782f */ /* 0x000fda00038c0000 */
.L_x_265:
[----:B------:R-:W-:Y:S04]  /*a360*/  BSSY B0, `(.L_x_246) ;  /* 0x0000061000007945 */ /* 0x000fe80003800000 */
[----:B------:R-:W-:Y:S05]  /*a370*/  @!P6 BRA `(.L_x_247) ;  /* 0x00000004007ce947 */ /* 0x000fea0003800000 */
[----:B------:R-:W-:-:S04]  /*a380*/  LOP3.LUT R19, R19, 0x2, RZ, 0xfc, !PT ;  /* 0x0000000213137812 */ /* 0x000fc800078efcff */
[----:B------:R-:W-:-:S13]  /*a390*/  ISETP.NE.AND P0, PT, R19, 0x3, PT ;  /* 0x000000031300780c */ /* 0x000fda0003f05270 */
[----:B------:R-:W-:Y:S05]  /*a3a0*/  @!P0 BRA `(.L_x_248) ;  /* 0x0000000000048947 */ /* 0x000fea0003800000 */
[----:B------:R-:W-:Y:S01]  /*a3b0*/  BPT.TRAP 0x1 ;  /* 0x000000040000795c */ /* 0x000fe20000300000 */
.L_x_248:
[----:B------:R-:W0:Y:S01]  /*a3c0*/  S2R R5, SR_CgaCtaId ;  /* 0x0000000000057919 */ /* 0x000e220000008800 */
[----:B------:R-:W-:Y:S02]  /*a3d0*/  MOV R2, 0x400 ;  /* 0x0000040000027802 */ /* 0x000fe40000000f00 */
[----:B------:R-:W-:Y:S02]  /*a3e0*/  SHF.L.U32 R4, R0, 0x1f, RZ ;  /* 0x0000001f00047819 */ /* 0x000fe400000006ff */
[----:B0-----:R-:W-:-:S05]  /*a3f0*/  LEA R2, R5, R2, 0x18 ;  /* 0x0000000205027211 */ /* 0x001fca00078ec0ff */
[----:B------:R-:W-:-:S05]  /*a400*/  VIADD R2, R2, 0x50 ;  /* 0x0000005002027836 */ /* 0x000fca0000000000 */
[C---:B------:R-:W-:Y:S01]  /*a410*/  LEA R7, R3.reuse, R2, 0x3 ;  /* 0x0000000203077211 */ /* 0x040fe200078e18ff */
[----:B------:R-:W-:-:S03]  /*a420*/  VIADD R3, R3, 0x1 ;  /* 0x0000000103037836 */ /* 0x000fc60000000000 */
[----:B------:R-:W0:Y:S02]  /*a430*/  SYNCS.PHASECHK.TRANS64.TRYWAIT P0, [R7+URZ], R4 ;  /* 0x00000004070075a7 */ /* 0x000e24000800017f */
[----:B------:R-:W-:-:S04]  /*a440*/  ISETP.NE.AND P1, PT, R3, 0xa, PT ;  /* 0x0000000a0300780c */ /* 0x000fc80003f25270 */
[----:B------:R-:W-:Y:S02]  /*a450*/  SEL R5, RZ, 0x1, P1 ;  /* 0x00000001ff057807 */ /* 0x000fe40000800000 */
[----:B------:R-:W-:Y:S02]  /*a460*/  SEL R3, R3, RZ, P1 ;  /* 0x000000ff03037207 */ /* 0x000fe40000800000 */
[----:B------:R-:W-:-:S03]  /*a470*/  LOP3.LUT R6, R0, R5, RZ, 0x3c, !PT ;  /* 0x0000000500067212 */ /* 0x000fc600078e3cff */
[----:B------:R-:W-:Y:S01]  /*a480*/  IMAD R8, R3, 0x8, R2 ;  /* 0x0000000803087824 */ /* 0x000fe200078e0202 */
[----:B------:R-:W-:Y:S01]  /*a490*/  SHF.L.U32 R5, R6, 0x1f, RZ ;  /* 0x0000001f06057819 */ /* 0x000fe200000006ff */
[----:B0-----:R-:W-:Y:S06]  /*a4a0*/  @!P0 BRA `(.L_x_249) ;  /* 0x0000000400b48947 */ /* 0x001fec0003800000 */
.L_x_266:
[----:B------:R-:W1:Y:S01]  /*a4b0*/  SYNCS.PHASECHK.TRANS64.TRYWAIT P0, [R8+URZ], R5 ;  /* 0x00000005080075a7 */ /* 0x000e62000800017f */
[----:B------:R-:W-:-:S05]  /*a4c0*/  VIADD R0, R3, 0x1 ;  /* 0x0000000103007836 */ /* 0x000fca0000000000 */
[----:B------:R-:W-:-:S04]  /*a4d0*/  ISETP.NE.AND P1, PT, R0, 0xa, PT ;  /* 0x0000000a0000780c */ /* 0x000fc80003f25270 */
[----:B------:R-:W-:Y:S02]  /*a4e0*/  SEL R3, RZ, 0x1, P1 ;  /* 0x00000001ff037807 */ /* 0x000fe40000800000 */
[----:B0-----:R-:W-:Y:S02]  /*a4f0*/  SEL R7, R0, RZ, P1 ;  /* 0x000000ff00077207 */ /* 0x001fe40000800000 */
[----:B------:R-:W-:-:S03]  /*a500*/  LOP3.LUT R6, R6, R3, RZ, 0x3c, !PT ;  /* 0x0000000306067212 */ /* 0x000fc600078e3cff */
[----:B------:R-:W-:Y:S01]  /*a510*/  IMAD R9, R7, 0x8, R2 ;  /* 0x0000000807097824 */ /* 0x000fe200078e0202 */
[----:B------:R-:W-:Y:S01]  /*a520*/  SHF.L.U32 R4, R6, 0x1f, RZ ;  /* 0x0000001f06047819 */ /* 0x000fe200000006ff */
[----:B-1----:R-:W-:Y:S06]  /*a530*/  @!P0 BRA `(.L_x_250) ;  /* 0x0000000400a48947 */ /* 0x002fec0003800000 */
.L_x_267:
[----:B------:R-:W1:Y:S01]  /*a540*/  SYNCS.PHASECHK.TRANS64.TRYWAIT P0, [R9+URZ], R4 ;  /* 0x00000004090075a7 */ /* 0x000e62000800017f */
[----:B------:R-:W-:-:S05]  /*a550*/  VIADD R0, R7, 0x1 ;  /* 0x0000000107007836 */ /* 0x000fca0000000000 */
[----:B------:R-:W-:-:S04]  /*a560*/  ISETP.NE.AND P1, PT, R0, 0xa, PT ;  /* 0x0000000a0000780c */ /* 0x000fc80003f25270 */
[----:B------:R-:W-:Y:S02]  /*a570*/  SEL R3, RZ, 0x1, P1 ;  /* 0x00000001ff037807 */ /* 0x000fe40000800000 */
[----:B------:R-:W-:Y:S02]  /*a580*/  SEL R7, R0, RZ, P1 ;  /* 0x000000ff00077207 */ /* 0x000fe40000800000 */
[----:B------:R-:W-:-:S03]  /*a590*/  LOP3.LUT R6, R6, R3, RZ, 0x3c, !PT ;  /* 0x0000000306067212 */ /* 0x000fc600078e3cff */
[----:B0-----:R-:W-:Y:S01]  /*a5a0*/  IMAD R8, R7, 0x8, R2 ;  /* 0x0000000807087824 */ /* 0x001fe200078e0202 */
[----:B------:R-:W-:Y:S01]  /*a5b0*/  SHF.L.U32 R5, R6, 0x1f, RZ ;  /* 0x0000001f06057819 */ /* 0x000fe200000006ff */
[----:B-1----:R-:W-:Y:S06]  /*a5c0*/  @!P0 BRA `(.L_x_251) ;  /* 0x0000000400948947 */ /* 0x002fec0003800000 */
.L_x_268:
        /* <DEDUP_REMOVED lines=9> */
.L_x_269:
        /* <DEDUP_REMOVED lines=9> */
.L_x_270:
[----:B------:R-:W1:Y:S01]  /*a6f0*/  SYNCS.PHASECHK.TRANS64.TRYWAIT P0, [R8+URZ], R5 ;  /* 0x00000005080075a7 */ /* 0x000e62000800017f */
[----:B------:R-:W-:-:S04]  /*a700*/  IADD3 R0, R7, 0x1, RZ ;  /* 0x0000000107007810 */ /* 0x000fc80007ffe0ff */
[----:B------:R-:W-:-:S04]  /*a710*/  ISETP.NE.AND P1, PT, R0, 0xa, PT ;  /* 0x0000000a0000780c */ /* 0x000fc80003f25270 */
[----:B------:R-:W-:Y:S02]  /*a720*/  SEL R3, RZ, 0x1, P1 ;  /* 0x00000001ff037807 */ /* 0x000fe40000800000 */
[----:B------:R-:W-:Y:S02]  /*a730*/  SEL R7, R0, RZ, P1 ;  /* 0x000000ff00077207 */ /* 0x000fe40000800000 */
[----:B------:R-:W-:-:S03]  /*a740*/  LOP3.LUT R6, R6, R3, RZ, 0x3c, !PT ;  /* 0x0000000306067212 */ /* 0x000fc600078e3cff */
[----:B0-----:R-:W-:Y:S01]  /*a750*/  IMAD R9, R7, 0x8, R2 ;  /* 0x0000000807097824 */ /* 0x001fe200078e0202 */
[----:B------:R-:W-:Y:S01]  /*a760*/  SHF.L.U32 R4, R6, 0x1f, RZ ;  /* 0x0000001f06047819 */ /* 0x000fe200000006ff */
[----:B-1----:R-:W-:Y:S06]  /*a770*/  @!P0 BRA `(.L_x_254) ;  /* 0x0000000400648947 */ /* 0x002fec0003800000 */
.L_x_271:
        /* <DEDUP_REMOVED lines=9> */
.L_x_272:
[----:B------:R-:W1:Y:S01]  /*a810*/  SYNCS.PHASECHK.TRANS64.TRYWAIT P0, [R8+URZ], R5 ;  /* 0x00000005080075a7 */ /* 0x000e62000800017f */
[----:B------:R-:W-:-:S05]  /*a820*/  VIADD R0, R7, 0x1 ;  /* 0x0000000107007836 */ /* 0x000fca0000000000 */
[----:B------:R-:W-:-:S04]  /*a830*/  ISETP.NE.AND P1, PT, R0, 0xa, PT ;  /* 0x0000000a0000780c */ /* 0x000fc80003f25270 */
[----:B------:R-:W-:Y:S02]  /*a840*/  SEL R3, RZ, 0x1, P1 ;  /* 0x00000001ff037807 */ /* 0x000fe40000800000 */
[----:B------:R-:W-:Y:S02]  /*a850*/  SEL R7, R0, RZ, P1 ;  /* 0x000000ff00077207 */ /* 0x000fe40000800000 */
[----:B0-----:R-:W-:-:S03]  /*a860*/  LOP3.LUT R9, R6, R3, RZ, 0x3c, !PT ;  /* 0x0000000306097212 */ /* 0x001fc600078e3cff */
[----:B------:R-:W-:Y:S01]  /*a870*/  IMAD R11, R7, 0x8, R2 ;  /* 0x00000008070b7824 */ /* 0x000fe200078e0202 */
[----:B------:R-:W-:Y:S01]  /*a880*/  SHF.L.U32 R6, R9, 0x1f, RZ ;  /* 0x0000001f09067819 */ /* 0x000fe200000006ff */
[----:B-1----:R-:W-:Y:S06]  /*a890*/  @!P0 BRA `(.L_x_256) ;  /* 0x0000000400448947 */ /* 0x002fec0003800000 */
.L_x_273:
[----:B------:R-:W1:Y:S01]  /*a8a0*/  SYNCS.PHASECHK.TRANS64.TRYWAIT P0, [R11+URZ], R6 ;  /* 0x000000060b0075a7 */ /* 0x000e62000800017f */
[----:B------:R-:W-:-:S05]  /*a8b0*/  VIADD R0, R7, 0x1 ;  /* 0x0000000107007836 */ /* 0x000fca0000000000 */
[----:B------:R-:W-:-:S04]  /*a8c0*/  ISETP.NE.AND P1, PT, R0, 0xa, PT ;  /* 0x0000000a0000780c */ /* 0x000fc80003f25270 */
[----:B------:R-:W-:Y:S02]  /*a8d0*/  SEL R4, RZ, 0x1, P1 ;  /* 0x00000001ff047807 */ /* 0x000fe40000800000 */
[----:B------:R-:W-:Y:S02]  /*a8e0*/  SEL R3, R0, RZ, P1 ;  /* 0x000000ff00037207 */ /* 0x000fe40000800000 */
[----:B------:R-:W-:Y:S01]  /*a8f0*/  LOP3.LUT R0, R9, R4, RZ, 0x3c, !PT ;  /* 0x0000000409007212 */ /* 0x000fe200078e3cff */
[----:B-1----:R-:W-:Y:S06]  /*a900*/  @!P0 BRA `(.L_x_257) ;  /* 0x00000004003c8947 */ /* 0x002fec0003800000 */
.L_x_274:
[----:B------:R-:W-:Y:S01]  /*a910*/  IMAD R3, R3, 0x8, R2 ;  /* 0x0000000803037824 */ /* 0x000fe200078e0202 */
[----:B------:R-:W-:-:S07]  /*a920*/  SHF.L.U32 R0, R0, 0x1f, RZ ;  /* 0x0000001f00007819 */ /* 0x000fce00000006ff */
.L_x_258:
[----:B--2---:R2:W3:Y:S02]  /*a930*/  SYNCS.PHASECHK.TRANS64.TRYWAIT P0, [R3+URZ], R0 ;  /* 0x00000000030075a7 */ /* 0x0044e4000800017f */
[----:B---3--:R-:W-:Y:S05]  /*a940*/  @!P0 NANOSLEEP.SYNCS 0x989680 ;  /* 0x009896800000895d */ /* 0x008fea0003900000 */
[----:B------:R-:W3:Y:S02]  /*a950*/  @!P0 SYNCS.PHASECHK.TRANS64 P0, [R3+URZ], R0 ;  /* 0x00000000030085a7 */ /* 0x000ee4000800007f */
[----:B---3--:R-:W-:Y:S05]  /*a960*/  @!P0 BRA `(.L_x_258) ;  /* 0xfffffffc00f08947 */ /* 0x008fea000383ffff */
.L_x_247:
[----:B------:R-:W-:Y:S05]  /*a970*/  BSYNC B0 ;  /* 0x0000000000007941 */ /* 0x000fea0003800000 */
.L_x_246:
[----:B------:R-:W-:Y:S05]  /*a980*/  EXIT ;  /* 0x000000000000794d */ /* 0x000fea0003800000 */
.L_x_22:
[----:B---3--:R3:W4:Y:S02]  /*a990*/  SYNCS.PHASECHK.TRANS64.TRYWAIT P1, [R3+URZ], R0 ;  /* 0x00000000030075a7 */ /* 0x008724000802017f */
[----:B----4-:R-:W-:Y:S05]  /*a9a0*/  @!P1 NANOSLEEP.SYNCS 0x989680 ;  /* 0x009896800000995d */ /* 0x010fea0003900000 */
[----:B------:R-:W4:Y:S02]  /*a9b0*/  @!P1 SYNCS.PHASECHK.TRANS64 P1, [R3+URZ], R0 ;  /* 0x00000000030095a7 */ /* 0x000f24000802007f */
[----:B----4-:R-:W-:Y:S05]  /*a9c0*/  @!P1 BRA `(.L_x_22) ;  /* 0xfffffffc00f09947 */ /* 0x010fea000383ffff */
[----:B------:R-:W-:Y:S05]  /*a9d0*/  BRA `(.L_x_21) ;  /* 0xffffff6c00087947 */ /* 0x000fea000383ffff */
.L_x_27:
[----:B-1----:R1:W2:Y:S02]  /*a9e0*/  SYNCS.PHASECHK.TRANS64.TRYWAIT P1, [R5+URZ], R4 ;  /* 0x00000004050075a7 */ /* 0x0022a4000802017f */
[----:B--2---:R-:W-:Y:S05]  /*a9f0*/  @!P1 NANOSLEEP.SYNCS 0x989680 ;  /* 0x009896800000995d */ /* 0x004fea0003900000 */
[----:B------:R-:W2:Y:S02]  /*aa00*/  @!P1 SYNCS.PHASECHK.TRANS64 P1, [R5+URZ], R4 ;  /* 0x00000004050095a7 */ /* 0x000ea4000802007f */
[----:B--2---:R-:W-:Y:S05]  /*aa10*/  @!P1 BRA `(.L_x_27) ;  /* 0xfffffffc00f09947 */ /* 0x004fea000383ffff */
[----:B------:R-:W-:Y:S05]  /*aa20*/  BRA `(.L_x_26) ;  /* 0xffffff6c00e87947 */ /* 0x000fea000383ffff */
.L_x_234:
[----:B------:R-:W-:Y:S01]  /*aa30*/  BSSY B1, `(.L_x_259) ;  /* 0x0000006000017945 */ /* 0x000fe20003800000 */
[----:B------:R-:W-:-:S07]  /*aa40*/  IMAD.MOV.U32 R15, RZ, RZ, -0x1 ;  /* 0xffffffffff0f7424 */ /* 0x000fce00078e00ff */
[----:B------:R-:W-:Y:S05]  /*aa50*/  WARPSYNC.COLLECTIVE R15, `(.L_x_260) ;  /* 0x000000000f0c7348 */ /* 0x000fea0003c00000 */
[----:B------:R-:W-:Y:S02]  /*aa60*/  ELECT P6, UR62, PT ;  /* 0x00000000003e782f */ /* 0x000fe400038c0000 */
[----:B------:R-:W-:Y:S01]  /*aa70*/  MOV R14, UR62 ;  /* 0x0000003e000e7c02 */ /* 0x000fe20008000f00 */
[----:B------:R-:W-:Y:S10]  /*aa80*/  ENDCOLLECTIVE ;  /* 0x000000000000791b */ /* 0x000ff40003800000 */
.L_x_260:
[----:B------:R-:W-:Y:S05]  /*aa90*/  BSYNC B1 ;  /* 0x0000000000017941 */ /* 0x000fea0003800000 */
.L_x_259:
[----:B------:R-:W-:Y:S05]  /*aaa0*/  BRA `(.L_x_261) ;  /* 0xffffffec00647947 */ /* 0x000fea000383ffff */
.L_x_237:
[----:B0-----:R0:W1:Y:S02]  /*aab0*/  SYNCS.PHASECHK.TRANS64.TRYWAIT P0, [R20+URZ+0x50], R7 ;  /* 0x00005007140075a7 */ /* 0x001064000800017f */
[----:B-1----:R-:W-:Y:S05]  /*aac0*/  @!P0 NANOSLEEP.SYNCS 0x989680 ;  /* 0x009896800000895d */ /* 0x002fea0003900000 */
[----:B------:R-:W1:Y:S02]  /*aad0*/  @!P0 SYNCS.PHASECHK.TRANS64 P0, [R20+URZ+0x50], R7 ;  /* 0x00005007140085a7 */ /* 0x000e64000800007f */
[----:B-1----:R-:W-:Y:S05]  /*aae0*/  @!P0 BRA `(.L_x_237) ;  /* 0xfffffffc00f08947 */ /* 0x002fea000383ffff */
[----:B------:R-:W-:Y:S05]  /*aaf0*/  BRA `(.L_x_262) ;  /* 0xffffffec00a07947 */ /* 0x000fea000383ffff */
.L_x_245:
[----:B------:R-:W-:Y:S01]  /*ab00*/  BSSY B0, `(.L_x_263) ;  /* 0x0000006000007945 */ /* 0x000fe20003800000 */
[----:B------:R-:W-:-:S07]  /*ab10*/  IMAD.MOV.U32 R15, RZ, RZ, -0x1 ;  /* 0xffffffffff0f7424 */ /* 0x000fce00078e00ff */
[----:B------:R-:W-:Y:S05]  /*ab20*/  WARPSYNC.COLLECTIVE R15, `(.L_x_264) ;  /* 0x000000000f0c7348 */ /* 0x000fea0003c00000 */
[----:B------:R-:W-:Y:S02]  /*ab30*/  ELECT P6, UR62, PT ;  /* 0x00000000003e782f */ /* 0x000fe400038c0000 */
[----:B------:R-:W-:Y:S01]  /*ab40*/  MOV R14, UR62 ;  /* 0x0000003e000e7c02 */ /* 0x000fe20008000f00 */
[----:B------:R-:W-:Y:S10]  /*ab50*/  ENDCOLLECTIVE ;  /* 0x000000000000791b */ /* 0x000ff40003800000 */
.L_x_264:
[----:B------:R-:W-:Y:S05]  /*ab60*/  BSYNC B0 ;  /* 0x0000000000007941 */ /* 0x000fea0003800000 */
.L_x_263:
[----:B------:R-:W-:Y:S05]  /*ab70*/  BRA `(.L_x_265) ;  /* 0xfffffff400f87947 */ /* 0x000fea000383ffff */
.L_x_249:
[----:B0-----:R0:W1:Y:S02]  /*ab80*/  SYNCS.PHASECHK.TRANS64.TRYWAIT P0, [R7+URZ], R4 ;  /* 0x00000004070075a7 */ /* 0x001064000800017f */
[----:B-1----:R-:W-:Y:S05]  /*ab90*/  @!P0 NANOSLEEP.SYNCS 0x989680 ;  /* 0x009896800000895d */ /* 0x002fea0003900000 */
[----:B------:R-:W1:Y:S02]  /*aba0*/  @!P0 SYNCS.PHASECHK.TRANS64 P0, [R7+URZ], R4 ;  /* 0x00000004070085a7 */ /* 0x000e64000800007f */
[----:B-1----:R-:W-:Y:S05]  /*abb0*/  @!P0 BRA `(.L_x_249) ;  /* 0xfffffffc00f08947 */ /* 0x002fea000383ffff */
[----:B------:R-:W-:Y:S05]  /*abc0*/  BRA `(.L_x_266) ;  /* 0xfffffff800387947 */ /* 0x000fea000383ffff */
.L_x_250:
[----:B0-----:R0:W1:Y:S02]  /*abd0*/  SYNCS.PHASECHK.TRANS64.TRYWAIT P0, [R8+URZ], R5 ;  /* 0x00000005080075a7 */ /* 0x001064000800017f */
[----:B-1----:R-:W-:Y:S05]  /*abe0*/  @!P0 NANOSLEEP.SYNCS 0x989680 ;  /* 0x009896800000895d */ /* 0x002fea0003900000 */
[----:B------:R-:W1:Y:S02]  /*abf0*/  @!P0 SYNCS.PHASECHK.TRANS64 P0, [R8+URZ], R5 ;  /* 0x00000005080085a7 */ /* 0x000e64000800007f */
[----:B-1----:R-:W-:Y:S05]  /*ac00*/  @!P0 BRA `(.L_x_250) ;  /* 0xfffffffc00f08947 */ /* 0x002fea000383ffff */
[----:B------:R-:W-:Y:S05]  /*ac10*/  BRA `(.L_x_267) ;  /* 0xfffffff800487947 */ /* 0x000fea000383ffff */
.L_x_251:
[----:B0-----:R0:W1:Y:S02]  /*ac20*/  SYNCS.PHASECHK.TRANS64.TRYWAIT P0, [R9+URZ], R4 ;  /* 0x00000004090075a7 */ /* 0x001064000800017f */
[----:B-1----:R-:W-:Y:S05]  /*ac30*/  @!P0 NANOSLEEP.SYNCS 0x989680 ;  /* 0x009896800000895d */ /* 0x002fea0003900000 */
[----:B------:R-:W1:Y:S02]  /*ac40*/  @!P0 SYNCS.PHASECHK.TRANS64 P0, [R9+URZ], R4 ;  /* 0x00000004090085a7 */ /* 0x000e64000800007f */
[----:B-1----:R-:W-:Y:S05]  /*ac50*/  @!P0 BRA `(.L_x_251) ;  /* 0xfffffffc00f08947 */ /* 0x002fea000383ffff */
[----:B------:R-:W-:Y:S05]  /*ac60*/  BRA `(.L_x_268) ;  /* 0xfffffff800587947 */ /* 0x000fea000383ffff */
.L_x_252:
[----:B0-----:R0:W1:Y:S02]  /*ac70*/  SYNCS.PHASECHK.TRANS64.TRYWAIT P0, [R8+URZ], R5 ;  /* 0x00000005080075a7 */ /* 0x001064000800017f */
[----:B-1----:R-:W-:Y:S05]  /*ac80*/  @!P0 NANOSLEEP.SYNCS 0x989680 ;  /* 0x009896800000895d */ /* 0x002fea0003900000 */
[----:B------:R-:W1:Y:S02]  /*ac90*/  @!P0 SYNCS.PHASECHK.TRANS64 P0, [R8+URZ], R5 ;  /* 0x00000005080085a7 */ /* 0x000e64000800007f */
[----:B-1----:R-:W-:Y:S05]  /*aca0*/  @!P0 BRA `(.L_x_252) ;  /* 0xfffffffc00f08947 */ /* 0x002fea000383ffff */
[----:B------:R-:W-:Y:S05]  /*acb0*/  BRA `(.L_x_269) ;  /* 0xfffffff800687947 */ /* 0x000fea000383ffff */
.L_x_253:
[----:B0-----:R0:W1:Y:S02]  /*acc0*/  SYNCS.PHASECHK.TRANS64.TRYWAIT P0, [R9+URZ], R4 ;  /* 0x00000004090075a7 */ /* 0x001064000800017f */
[----:B-1----:R-:W-:Y:S05]  /*acd0*/  @!P0 NANOSLEEP.SYNCS 0x989680 ;  /* 0x009896800000895d */ /* 0x002fea0003900000 */
[----:B------:R-:W1:Y:S02]  /*ace0*/  @!P0 SYNCS.PHASECHK.TRANS64 P0, [R9+URZ], R4 ;  /* 0x00000004090085a7 */ /* 0x000e64000800007f */
[----:B-1----:R-:W-:Y:S05]  /*acf0*/  @!P0 BRA `(.L_x_253) ;  /* 0xfffffffc00f08947 */ /* 0x002fea000383ffff */
[----:B------:R-:W-:Y:S05]  /*ad00*/  BRA `(.L_x_270) ;  /* 0xfffffff800787947 */ /* 0x000fea000383ffff */
.L_x_254:
[----:B0-----:R0:W1:Y:S02]  /*ad10*/  SYNCS.PHASECHK.TRANS64.TRYWAIT P0, [R8+URZ], R5 ;  /* 0x00000005080075a7 */ /* 0x001064000800017f */
[----:B-1----:R-:W-:Y:S05]  /*ad20*/  @!P0 NANOSLEEP.SYNCS 0x989680 ;  /* 0x009896800000895d */ /* 0x002fea0003900000 */
[----:B------:R-:W1:Y:S02]  /*ad30*/  @!P0 SYNCS.PHASECHK.TRANS64 P0, [R8+URZ], R5 ;  /* 0x00000005080085a7 */ /* 0x000e64000800007f */
[----:B-1----:R-:W-:Y:S05]  /*ad40*/  @!P0 BRA `(.L_x_254) ;  /* 0xfffffffc00f08947 */ /* 0x002fea000383ffff */
[----:B------:R-:W-:Y:S05]  /*ad50*/  BRA `(.L_x_271) ;  /* 0xfffffff800887947 */ /* 0x000fea000383ffff */
.L_x_255:
[----:B0-----:R0:W1:Y:S02]  /*ad60*/  SYNCS.PHASECHK.TRANS64.TRYWAIT P0, [R9+URZ], R4 ;  /* 0x00000004090075a7 */ /* 0x001064000800017f */
[----:B-1----:R-:W-:Y:S05]  /*ad70*/  @!P0 NANOSLEEP.SYNCS 0x989680 ;  /* 0x009896800000895d */ /* 0x002fea0003900000 */
[----:B------:R-:W1:Y:S02]  /*ad80*/  @!P0 SYNCS.PHASECHK.TRANS64 P0, [R9+URZ], R4 ;  /* 0x00000004090085a7 */ /* 0x000e64000800007f */
[----:B-1----:R-:W-:Y:S05]  /*ad90*/  @!P0 BRA `(.L_x_255) ;  /* 0xfffffffc00f08947 */ /* 0x002fea000383ffff */
[----:B------:R-:W-:Y:S05]  /*ada0*/  BRA `(.L_x_272) ;  /* 0xfffffff800987947 */ /* 0x000fea000383ffff */
.L_x_256:
[----:B0-----:R0:W1:Y:S02]  /*adb0*/  SYNCS.PHASECHK.TRANS64.TRYWAIT P0, [R8+URZ], R5 ;  /* 0x00000005080075a7 */ /* 0x001064000800017f */
[----:B-1----:R-:W-:Y:S05]  /*adc0*/  @!P0 NANOSLEEP.SYNCS 0x989680 ;  /* 0x009896800000895d */ /* 0x002fea0003900000 */
[----:B------:R-:W1:Y:S02]  /*add0*/  @!P0 SYNCS.PHASECHK.TRANS64 P0, [R8+URZ], R5 ;  /* 0x00000005080085a7 */ /* 0x000e64000800007f */
[----:B-1----:R-:W-:Y:S05]  /*ade0*/  @!P0 BRA `(.L_x_256) ;  /* 0xfffffffc00f08947 */ /* 0x002fea000383ffff */
[----:B------:R-:W-:Y:S05]  /*adf0*/  BRA `(.L_x_273) ;  /* 0xfffffff800a87947 */ /* 0x000fea000383ffff */
.L_x_257:
[----:B-1----:R1:W2:Y:S02]  /*ae00*/  SYNCS.PHASECHK.TRANS64.TRYWAIT P0, [R11+URZ], R6 ;  /* 0x000000060b0075a7 */ /* 0x0022a4000800017f */
[----:B--2---:R-:W-:Y:S05]  /*ae10*/  @!P0 NANOSLEEP.SYNCS 0x989680 ;  /* 0x009896800000895d */ /* 0x004fea0003900000 */
[----:B------:R-:W2:Y:S02]  /*ae20*/  @!P0 SYNCS.PHASECHK.TRANS64 P0, [R11+URZ], R6 ;  /* 0x000000060b0085a7 */ /* 0x000ea4000800007f */
[----:B--2---:R-:W-:Y:S05]  /*ae30*/  @!P0 BRA `(.L_x_257) ;  /* 0xfffffffc00f08947 */ /* 0x004fea000383ffff */
[----:B------:R-:W-:Y:S05]  /*ae40*/  BRA `(.L_x_274) ;  /* 0xfffffff800b07947 */ /* 0x000fea000383ffff */
.L_x_275:
[----:B------:R-:W-:-:S00]  /*ae50*/  BRA `(.L_x_275) ;  /* 0xfffffffc00fc7947 */ /* 0x000fc0000383ffff */
[----:B------:R-:W-:-:S00]  /*ae60*/  NOP ;  /* 0x0000000000007918 */ /* 0x000fc00000000000 */
        /* <DEDUP_REMOVED lines=9> */
.L_x_276:


//--------------------- .nv.global.init           --------------------------
	.section	.nv.global.init,"aw",@progbits
.nv.global.init:
	.type		$str$22,@object
	.size		$str$22,($str$23 - $str$22)
$str$22:
        /*0000*/ 	.byte	0x6b, 0x5f, 0x74, 0x69, 0x6c, 0x65, 0x5f, 0x63, 0x6f, 0x75, 0x6e, 0x74, 0x20, 0x3e, 0x3d, 0x20
        /*0010*/ 	.byte	0x31, 0x00
	.type		$str$23,@object
	.size		$str$23,(__unnamed_1 - $str$23)
$str$23:
        /*0012*/ 	.byte	0x2f, 0x74, 0x6d, 0x70, 0x2f, 0x63, 0x75, 0x74, 0x6c, 0x61, 0x73, 0x73, 0x5f, 0x73, 0x77, 0x65
        /*0022*/ 	.byte	0x65, 0x70, 0x5f, 0x73, 0x72, 0x63, 0x2f, 0x69, 0x6e, 0x63, 0x6c, 0x75, 0x64, 0x65, 0x2f, 0x63
        /*0032*/ 	.byte	0x75, 0x74, 0x6c, 0x61, 0x73, 0x73, 0x2f, 0x67, 0x65, 0x6d, 0x6d, 0x2f, 0x63, 0x6f, 0x6c, 0x6c
        /*0042*/ 	.byte	0x65, 0x63, 0x74, 0x69, 0x76, 0x65, 0x2f, 0x73, 0x6d, 0x39, 0x30, 0x5f, 0x6d, 0x6d, 0x61, 0x5f
        /*0052*/ 	.byte	0x74, 0x6d, 0x61, 0x5f, 0x67, 0x6d, 0x6d, 0x61, 0x5f, 0x73, 0x73, 0x5f, 0x77, 0x61, 0x72, 0x70
        /*0062*/ 	.byte	0x73, 0x70, 0x65, 0x63, 0x69, 0x61, 0x6c, 0x69, 0x7a, 0x65, 0x64, 0x2e, 0x68, 0x70, 0x70, 0x00
	.type		__unnamed_1,@object
	.size		__unnamed_1,(.L_0 - __unnamed_1)
__unnamed_1:
        /*0072*/ 	.byte	0x76, 0x6f, 0x69, 0x64, 0x20, 0x63, 0x75, 0x74, 0x6c, 0x61, 0x73, 0x73, 0x3a, 0x3a, 0x67, 0x65
        /* <DEDUP_REMOVED lines=180> */
        /*0bc2*/ 	.byte	0x69, 0x74, 0x79, 0x5d, 0x00
.L_0:


//--------------------- .nv.shared._ZN7cutlass13device_kernelINS_4gemm6kernel13GemmUniversalIN4cute5tupleIJiiiiEEENS1_10collective13CollectiveMmaINS1_34MainloopSm90TmaGmmaWarpSpecializedILi10ENS5_IJNS4_1CILi2EEENSA_ILi1EEESC_EEENS1_35KernelTmaWarpSpecializedCooperativeEEENS5_IJNSA_ILi256EEENSA_ILi96EEENSA_ILi32EEEEEENS_6half_tENS5_IJlSC_lEEESK_SL_NS4_8TiledMMAINS4_8MMA_AtomIJNS4_4SM904GMMA25MMA_64x96x16_F32F16F16_SSILNSP_5MajorE0ELSR_0ELNSP_7ScaleInE1ELSS_1EEEEEENS4_6LayoutISD_NS5_IJSC_NSA_ILi0EEESW_EEEEENS5_IJNS4_10UnderscoreESZ_SZ_EEEEENS4_13SM90_TMA_LOADENS4_14ComposedLayoutINS4_7SwizzleILi2ELi4ELi3EEENS4_18smem_ptr_flag_bitsILi16EEENSV_INS5_IJNSA_ILi8EEESI_EEENS5_IJSI_SC_EEEEEEEvNS4_8identityENS4_23SM90_TMA_LOAD_MULTICASTES1C_vS1D_EENS_8epilogue10collective6detail29Sm90TmaWarpSpecializedAdapterINS1H_15DefaultEpilogueISK_SL_SL_NS1G_6thread17LinearCombinationISK_Li1EffLNS1L_9ScaleType4KindE0ELNS_15FloatRoundStyleE2ESK_EENS1_15EpilogueDefaultEEEEEvvEEEEvNT_6ParamsE --------------------------
	.section	.nv.shared._ZN7cutlass13device_kernelINS_4gemm6kernel13GemmUniversalIN4cute5tupleIJiiiiEEENS1_10collective13CollectiveMmaINS1_34MainloopSm90TmaGmmaWarpSpecializedILi10ENS5_IJNS4_1CILi2EEENSA_ILi1EEESC_EEENS1_35KernelTmaWarpSpecializedCooperativeEEENS5_IJNSA_ILi256EEENSA_ILi96EEENSA_ILi32EEEEEENS_6half_tENS5_IJlSC_lEEESK_SL_NS4_8TiledMMAINS4_8MMA_AtomIJNS4_4SM904GMMA25MMA_64x96x16_F32F16F16_SSILNSP_5MajorE0ELSR_0ELNSP_7ScaleInE1ELSS_1EEEEEENS4_6LayoutISD_NS5_IJSC_NSA_ILi0EEESW_EEEEENS5_IJNS4_10UnderscoreESZ_SZ_EEEEENS4_13SM90_TMA_LOADENS4_14ComposedLayoutINS4_7SwizzleILi2ELi4ELi3EEENS4_18smem_ptr_flag_bitsILi16EEENSV_INS5_IJNSA_ILi8EEESI_EEENS5_IJSI_SC_EEEEEEEvNS4_8identityENS4_23SM90_TMA_LOAD_MULTICASTES1C_vS1D_EENS_8epilogue10collective6detail29Sm90TmaWarpSpecializedAdapterINS1H_15DefaultEpilogueISK_SL_SL_NS1G_6thread17LinearCombinationISK_Li1EffLNS1L_9ScaleType4KindE0ELNS_15FloatRoundStyleE2ESK_EENS1_15EpilogueDefaultEEEEEvvEEEEvNT_6ParamsE,"aw",@nobits
	.sectionflags	@""
	.align	16
	.zero		1024


//--------------------- .nv.shared.reserved.0     --------------------------
	.section	.nv.shared.reserved.0,"aw",@nobits
	.weak		__nv_reservedSMEM_offset_0_alias
	.size		__nv_reservedSMEM_offset_0_alias, 0, 0
	.other		__nv_reservedSMEM_offset_0_alias,@"STO_CUDA_RESERVED_SHARED STV_DEFAULT"
__nv_reservedSMEM_offset_0_alias:
	.zero		0


//--------------------- .nv.global                --------------------------
	.section	.nv.global,"aw",@nobits
.nv.global:
	.type		_ZN39_INTERNAL_d6b947f2_4_k_cu_f38bcf19_70734cute1_E,@object
	.size		_ZN39_INTERNAL_d6b947f2_4_k_cu_f38bcf19_70734cute1_E,(_ZN39_INTERNAL_d6b947f2_4_k_cu_f38bcf19_70734cuda3std3__45__cpo6cbeginE - _ZN39_INTERNAL_d6b947f2_4_k_cu_f38bcf19_70734cute1_E)
_ZN39_INTERNAL_d6b947f2_4_k_cu_f38bcf19_70734cute1_E:
	.zero		1
	.type		_ZN39_INTERNAL_d6b947f2_4_k_cu_f38bcf19_70734cuda3std3__45__cpo6cbeginE,@object
	.size		_ZN39_INTERNAL_d6b947f2_4_k_cu_f38bcf19_70734cuda3std3__45__cpo6cbeginE,(_ZN39_INTERNAL_d6b947f2_4_k_cu_f38bcf19_70734cuda3std3__48in_placeE - _ZN39_INTERNAL_d6b947f2_4_k_cu_f38bcf19_70734cuda3std3__45__cpo6cbeginE)
_ZN39_INTERNAL_d6b947f2_4_k_cu_f38bcf19_70734cuda3std3__45__cpo6cbeginE:
	.zero		1
	.type		_ZN39_INTERNAL_d6b947f2_4_k_cu_f38bcf19_70734cuda3std3__48in_placeE,@object
	.size		_ZN39_INTERNAL_d6b947f2_4_k_cu_f38bcf19_70734cuda3std3__48in_placeE,(_ZN39_INTERNAL_d6b947f2_4_k_cu_f38bcf19_70734cuda3std6ranges3__45__cpo9iter_moveE - _ZN39_INTERNAL_d6b947f2_4_k_cu_f38bcf19_70734cuda3std3__48in_placeE)
_ZN39_INTERNAL_d6b947f2_4_k_cu_f38bcf19_70734cuda3std3__48in_placeE:
	.zero		1
	.type		_ZN39_INTERNAL_d6b947f2_4_k_cu_f38bcf19_70734cuda3std6ranges3__45__cpo9iter_moveE,@object
	.size		_ZN39_INTERNAL_d6b947f2_4_k_cu_f38bcf19_70734cuda3std6ranges3__45__cpo9iter_moveE,(_ZN39_INTERNAL_d6b947f2_4_k_cu_f38bcf19_70734cuda3std3__45__cpo5beginE - _ZN39_INTERNAL_d6b947f2_4_k_cu_f38bcf19_70734cuda3std6ranges3__45__cpo9iter_moveE)
_ZN39_INTERNAL_d6b947f2_4_k_cu_f38bcf19_70734cuda3std6ranges3__45__cpo9iter_moveE:
	.zero		1
	.type		_ZN39_INTERNAL_d6b947f2_4_k_cu_f38bcf19_70734cuda3std3__45__cpo5beginE,@object
	.size		_ZN39_INTERNAL_d6b947f2_4_k_cu_f38bcf19_70734cuda3std3__45__cpo5beginE,(_ZN39_INTERNAL_d6b947f2_4_k_cu_f38bcf19_70734cuda3std3__441_GLOBAL__N__d6b947f2_4_k_cu_f38bcf19_70736ignoreE - _ZN39_INTERNAL_d6b947f2_4_k_cu_f38bcf19_70734cuda3std3__45__cpo5beginE)
_ZN39_INTERNAL_d6b947f2_4_k_cu_f38bcf19_70734cuda3std3__45__cpo5beginE:
	.zero		1
	.type		_ZN39_INTERNAL_d6b947f2_4_k_cu_f38bcf19_70734cuda3std3__441_GLOBAL__N__d6b947f2_4_k_cu_f38bcf19_70736ignoreE,@object
	.size		_ZN39_INTERNAL_d6b947f2_4_k_cu_f38bcf19_70734cuda3std3__441_GLOBAL__N__d6b947f2_4_k_cu_f38bcf19_70736ignoreE,(_ZN39_INTERNAL_d6b947f2_4_k_cu_f38bcf19_70734cute7productE - _ZN39_INTERNAL_d6b947f2_4_k_cu_f38bcf19_70734cuda3std3__441_GLOBAL__N__d6b947f2_4_k_cu_f38bcf19_70736ignoreE)
_ZN39_INTERNAL_d6b947f2_4_k_cu_f38bcf19_70734cuda3std3__441_GLOBAL__N__d6b947f2_4_k_cu_f38bcf19_70736ignoreE:
	.zero		1
	.type		_ZN39_INTERNAL_d6b947f2_4_k_cu_f38bcf19_70734cute7productE,@object
	.size		_ZN39_INTERNAL_d6b947f2_4_k_cu_f38bcf19_70734cute7productE,(_ZN39_INTERNAL_d6b947f2_4_k_cu_f38bcf19_70734cuda3std3__45__cpo3endE - _ZN39_INTERNAL_d6b947f2_4_k_cu_f38bcf19_70734cute7productE)
_ZN39_INTERNAL_d6b947f2_4_k_cu_f38bcf19_70734cute7productE:
	.zero		1
	.type		_ZN39_INTERNAL_d6b947f2_4_k_cu_f38bcf19_70734cuda3std3__45__cpo3endE,@object
	.size		_ZN39_INTERNAL_d6b947f2_4_k_cu_f38bcf19_70734cuda3std3__45__cpo3endE,(_ZN39_INTERNAL_d6b947f2_4_k_cu_f38bcf19_70734cuda3std3__419piecewise_constructE - _ZN39_INTERNAL_d6b947f2_4_k_cu_f38bcf19_70734cuda3std3__45__cpo3endE)
_ZN39_INTERNAL_d6b947f2_4_k_cu_f38bcf19_70734cuda3std3__45__cpo3endE:
	.zero		1
	.type		_ZN39_INTERNAL_d6b947f2_4_k_cu_f38bcf19_70734cuda3std3__419piecewise_constructE,@object
	.size		_ZN39_INTERNAL_d6b947f2_4_k_cu_f38bcf19_70734cuda3std3__419piecewise_constructE,(_ZN39_INTERNAL_d6b947f2_4_k_cu_f38bcf19_70734cuda3std3__45__cpo4cendE - _ZN39_INTERNAL_d6b947f2_4_k_cu_f38bcf19_70734cuda3std3__419piecewise_constructE)
_ZN39_INTERNAL_d6b947f2_4_k_cu_f38bcf19_70734cuda3std3__419piecewise_constructE:
	.zero		1
	.type		_ZN39_INTERNAL_d6b947f2_4_k_cu_f38bcf19_70734cuda3std3__45__cpo4cendE,@object
	.size		_ZN39_INTERNAL_d6b947f2_4_k_cu_f38bcf19_70734cuda3std3__45__cpo4cendE,(_ZN39_INTERNAL_d6b947f2_4_k_cu_f38bcf19_70734cuda3std6ranges3__45__cpo4swapE - _ZN39_INTERNAL_d6b947f2_4_k_cu_f38bcf19_70734cuda3std3__45__cpo4cendE)
_ZN39_INTERNAL_d6b947f2_4_k_cu_f38bcf19_70734cuda3std3__45__cpo4cendE:
	.zero		1
	.type		_ZN39_INTERNAL_d6b947f2_4_k_cu_f38bcf19_70734cuda3std6ranges3__45__cpo4swapE,@object
	.size		_ZN39_INTERNAL_d6b947f2_4_k_cu_f38bcf19_70734cuda3std6ranges3__45__cpo4swapE,(.L_8 - _ZN39_INTERNAL_d6b947f2_4_k_cu_f38bcf19_70734cuda3std6ranges3__45__cpo4swapE)
_ZN39_INTERNAL_d6b947f2_4_k_cu_f38bcf19_70734cuda3std6ranges3__45__cpo4swapE:
	.zero		1
.L_8:


//--------------------- .nv.constant0._ZN7cutlass13device_kernelINS_4gemm6kernel13GemmUniversalIN4cute5tupleIJiiiiEEENS1_10collective13CollectiveMmaINS1_34MainloopSm90TmaGmmaWarpSpecializedILi10ENS5_IJNS4_1CILi2EEENSA_ILi1EEESC_EEENS1_35KernelTmaWarpSpecializedCooperativeEEENS5_IJNSA_ILi256EEENSA_ILi96EEENSA_ILi32EEEEEENS_6half_tENS5_IJlSC_lEEESK_SL_NS4_8TiledMMAINS4_8MMA_AtomIJNS4_4SM904GMMA25MMA_64x96x16_F32F16F16_SSILNSP_5MajorE0ELSR_0ELNSP_7ScaleInE1ELSS_1EEEEEENS4_6LayoutISD_NS5_IJSC_NSA_ILi0EEESW_EEEEENS5_IJNS4_10UnderscoreESZ_SZ_EEEEENS4_13SM90_TMA_LOADENS4_14ComposedLayoutINS4_7SwizzleILi2ELi4ELi3EEENS4_18smem_ptr_flag_bitsILi16EEENSV_INS5_IJNSA_ILi8EEESI_EEENS5_IJSI_SC_EEEEEEEvNS4_8identityENS4_23SM90_TMA_LOAD_MULTICASTES1C_vS1D_EENS_8epilogue10collective6detail29Sm90TmaWarpSpecializedAdapterINS1H_15DefaultEpilogueISK_SL_SL_NS1G_6thread17LinearCombinationISK_Li1EffLNS1L_9ScaleType4KindE0ELNS_15FloatRoundStyleE2ESK_EENS1_15EpilogueDefaultEEEEEvvEEEEvNT_6ParamsE --------------------------
	.section	.nv.constant0._ZN7cutlass13device_kernelINS_4gemm6kernel13GemmUniversalIN4cute5tupleIJiiiiEEENS1_10collective13CollectiveMmaINS1_34MainloopSm90TmaGmmaWarpSpecializedILi10ENS5_IJNS4_1CILi2EEENSA_ILi1EEESC_EEENS1_35KernelTmaWarpSpecializedCooperativeEEENS5_IJNSA_ILi256EEENSA_ILi96EEENSA_ILi32EEEEEENS_6half_tENS5_IJlSC_lEEESK_SL_NS4_8TiledMMAINS4_8MMA_AtomIJNS4_4SM904GMMA25MMA_64x96x16_F32F16F16_SSILNSP_5MajorE0ELSR_0ELNSP_7ScaleInE1ELSS_1EEEEEENS4_6LayoutISD_NS5_IJSC_NSA_ILi0EEESW_EEEEENS5_IJNS4_10UnderscoreESZ_SZ_EEEEENS4_13SM90_TMA_LOADENS4_14ComposedLayoutINS4_7SwizzleILi2ELi4ELi3EEENS4_18smem_ptr_flag_bitsILi16EEENSV_INS5_IJNSA_ILi8EEESI_EEENS5_IJSI_SC_EEEEEEEvNS4_8identityENS4_23SM90_TMA_LOAD_MULTICASTES1C_vS1D_EENS_8epilogue10collective6detail29Sm90TmaWarpSpecializedAdapterINS1H_15DefaultEpilogueISK_SL_SL_NS1G_6thread17LinearCombinationISK_Li1EffLNS1L_9ScaleType4KindE0ELNS_15FloatRoundStyleE2ESK_EENS1_15EpilogueDefaultEEEEEvvEEEEvNT_6ParamsE,"a",@progbits
	.sectionflags	@""
	.align	4
.nv.constant0._ZN7cutlass13device_kernelINS_4gemm6kernel13GemmUniversalIN4cute5tupleIJiiiiEEENS1_10collective13CollectiveMmaINS1_34MainloopSm90TmaGmmaWarpSpecializedILi10ENS5_IJNS4_1CILi2EEENSA_ILi1EEESC_EEENS1_35KernelTmaWarpSpecializedCooperativeEEENS5_IJNSA_ILi256EEENSA_ILi96EEENSA_ILi32EEEEEENS_6half_tENS5_IJlSC_lEEESK_SL_NS4_8TiledMMAINS4_8MMA_AtomIJNS4_4SM904GMMA25MMA_64x96x16_F32F16F16_SSILNSP_5MajorE0ELSR_0ELNSP_7ScaleInE1ELSS_1EEEEEENS4_6LayoutISD_NS5_IJSC_NSA_ILi0EEESW_EEEEENS5_IJNS4_10UnderscoreESZ_SZ_EEEEENS4_13SM90_TMA_LOADENS4_14ComposedLayoutINS4_7SwizzleILi2ELi4ELi3EEENS4_18smem_ptr_flag_bitsILi16EEENSV_INS5_IJNSA_ILi8EEESI_EEENS5_IJSI_SC_EEEEEEEvNS4_8identityENS4_23SM90_TMA_LOAD_MULTICASTES1C_vS1D_EENS_8epilogue10collective6detail29Sm90TmaWarpSpecializedAdapterINS1H_15DefaultEpilogueISK_SL_SL_NS1G_6thread17LinearCombinationISK_Li1EffLNS1L_9ScaleType4KindE0ELNS_15FloatRoundStyleE2ESK_EENS1_15EpilogueDefaultEEEEEvvEEEEvNT_6ParamsE:
	.zero		1664


//--------------------- SYMBOLS --------------------------

	.type		.nv.reservedSmem.offset0,@object
	.size		.nv.reservedSmem.offset0,0x4
	.type		__assertfail,@function
